//
// Generated by NVIDIA NVVM Compiler
//
// Compiler Build ID: CL-36424714
// Cuda compilation tools, release 13.0, V13.0.88
// Based on NVVM 20.0.0
//

.version 9.0
.target sm_100
.address_size 64

	// .globl	resize_bilinear_u8

.visible .entry resize_bilinear_u8(
	.param .u64 .ptr .align 1 resize_bilinear_u8_param_0,
	.param .u64 .ptr .align 1 resize_bilinear_u8_param_1,
	.param .u32 resize_bilinear_u8_param_2,
	.param .u32 resize_bilinear_u8_param_3,
	.param .u32 resize_bilinear_u8_param_4,
	.param .u32 resize_bilinear_u8_param_5,
	.param .u32 resize_bilinear_u8_param_6
)
{
	.reg .pred 	%p<11>;
	.reg .b16 	%rs<57>;
	.reg .b32 	%r<87>;
	.reg .b32 	%f<101>;
	.reg .b64 	%rd<37>;

	ld.param.u64 	%rd4, [resize_bilinear_u8_param_0];
	ld.param.u64 	%rd5, [resize_bilinear_u8_param_1];
	ld.param.u32 	%r27, [resize_bilinear_u8_param_2];
	ld.param.u32 	%r28, [resize_bilinear_u8_param_3];
	ld.param.u32 	%r32, [resize_bilinear_u8_param_4];
	ld.param.u32 	%r30, [resize_bilinear_u8_param_5];
	ld.param.u32 	%r31, [resize_bilinear_u8_param_6];
	cvta.to.global.u64 	%rd1, %rd5;
	cvta.to.global.u64 	%rd2, %rd4;
	mov.u32 	%r33, %ctaid.x;
	mov.u32 	%r34, %ntid.x;
	mov.u32 	%r35, %tid.x;
	mad.lo.s32 	%r1, %r33, %r34, %r35;
	mov.u32 	%r36, %ctaid.y;
	mov.u32 	%r37, %ntid.y;
	mov.u32 	%r38, %tid.y;
	mad.lo.s32 	%r39, %r36, %r37, %r38;
	setp.ge.s32 	%p1, %r1, %r30;
	setp.ge.s32 	%p2, %r39, %r32;
	or.pred  	%p3, %p1, %p2;
	@%p3 bra 	$L__BB0_10;
	cvt.rn.f32.s32 	%f9, %r28;
	cvt.rn.f32.s32 	%f10, %r30;
	div.rn.f32 	%f11, %f9, %f10;
	cvt.rn.f32.s32 	%f12, %r27;
	cvt.rn.f32.u32 	%f13, %r32;
	div.rn.f32 	%f14, %f12, %f13;
	cvt.rn.f32.s32 	%f15, %r1;
	add.f32 	%f16, %f15, 0f3F000000;
	fma.rn.f32 	%f1, %f16, %f11, 0fBF000000;
	cvt.rn.f32.u32 	%f17, %r39;
	add.f32 	%f18, %f17, 0f3F000000;
	fma.rn.f32 	%f2, %f18, %f14, 0fBF000000;
	cvt.rmi.f32.f32 	%f3, %f1;
	cvt.rzi.s32.f32 	%r3, %f3;
	cvt.rmi.f32.f32 	%f4, %f2;
	mad.lo.s32 	%r40, %r30, %r39, %r1;
	mul.lo.s32 	%r4, %r40, %r31;
	setp.lt.s32 	%p4, %r31, 1;
	@%p4 bra 	$L__BB0_10;
	cvt.rzi.s32.f32 	%r42, %f4;
	add.s32 	%r43, %r28, -1;
	add.s32 	%r44, %r27, -1;
	sub.f32 	%f19, %f1, %f3;
	sub.f32 	%f20, %f2, %f4;
	add.s32 	%r45, %r42, 1;
	min.s32 	%r46, %r45, %r44;
	max.s32 	%r47, %r46, 0;
	min.s32 	%r48, %r42, %r44;
	max.s32 	%r49, %r48, 0;
	add.s32 	%r50, %r3, 1;
	min.s32 	%r51, %r50, %r43;
	max.s32 	%r52, %r51, 0;
	min.s32 	%r53, %r3, %r43;
	max.s32 	%r54, %r53, 0;
	mul.lo.s32 	%r55, %r49, %r28;
	add.s32 	%r56, %r55, %r54;
	mul.lo.s32 	%r5, %r56, %r31;
	add.s32 	%r57, %r52, %r55;
	mul.lo.s32 	%r6, %r57, %r31;
	mul.lo.s32 	%r58, %r47, %r28;
	add.s32 	%r59, %r58, %r54;
	mul.lo.s32 	%r7, %r59, %r31;
	add.s32 	%r60, %r58, %r52;
	mul.lo.s32 	%r8, %r60, %r31;
	mov.f32 	%f21, 0f3F800000;
	sub.f32 	%f22, %f21, %f19;
	sub.f32 	%f23, %f21, %f20;
	mul.f32 	%f5, %f23, %f22;
	mul.f32 	%f6, %f19, %f23;
	mul.f32 	%f7, %f20, %f22;
	mul.f32 	%f8, %f20, %f19;
	and.b32  	%r9, %r31, 3;
	setp.lt.u32 	%p5, %r31, 4;
	mov.b32 	%r86, 0;
	@%p5 bra 	$L__BB0_5;
	and.b32  	%r86, %r31, 2147483644;
	neg.s32 	%r84, %r86;
	add.s64 	%rd3, %rd2, 3;
	add.s64 	%rd7, %rd2, 1;
	mov.u32 	%r79, %r8;
	mov.u32 	%r80, %r4;
	mov.u32 	%r81, %r7;
	mov.u32 	%r82, %r6;
	mov.u32 	%r83, %r5;
$L__BB0_4:
	.pragma "nounroll";
	cvt.s64.s32 	%rd6, %r83;
	add.s64 	%rd8, %rd7, %rd6;
	cvt.s64.s32 	%rd9, %r82;
	add.s64 	%rd10, %rd7, %rd9;
	cvt.s64.s32 	%rd11, %r81;
	add.s64 	%rd12, %rd7, %rd11;
	cvt.s64.s32 	%rd13, %r80;
	add.s64 	%rd14, %rd1, %rd13;
	cvt.s64.s32 	%rd15, %r79;
	add.s64 	%rd16, %rd3, %rd15;
	ld.global.nc.u8 	%rs1, [%rd8+-1];
	cvt.u16.u8 	%rs2, %rs1;
	cvt.rn.f32.u16 	%f24, %rs2;
	ld.global.nc.u8 	%rs3, [%rd10+-1];
	cvt.u16.u8 	%rs4, %rs3;
	cvt.rn.f32.u16 	%f25, %rs4;
	ld.global.nc.u8 	%rs5, [%rd12+-1];
	cvt.u16.u8 	%rs6, %rs5;
	cvt.rn.f32.u16 	%f26, %rs6;
	ld.global.nc.u8 	%rs7, [%rd16+-3];
	cvt.u16.u8 	%rs8, %rs7;
	cvt.rn.f32.u16 	%f27, %rs8;
	mul.f32 	%f28, %f6, %f25;
	fma.rn.f32 	%f29, %f5, %f24, %f28;
	fma.rn.f32 	%f30, %f7, %f26, %f29;
	fma.rn.f32 	%f31, %f8, %f27, %f30;
	add.f32 	%f32, %f31, 0f3F000000;
	max.f32 	%f33, %f32, 0f00000000;
	min.f32 	%f34, %f33, 0f437F0000;
	cvt.rzi.u32.f32 	%r61, %f34;
	st.global.u8 	[%rd14], %r61;
	ld.global.nc.u8 	%rs9, [%rd8];
	cvt.u16.u8 	%rs10, %rs9;
	cvt.rn.f32.u16 	%f35, %rs10;
	ld.global.nc.u8 	%rs11, [%rd10];
	cvt.u16.u8 	%rs12, %rs11;
	cvt.rn.f32.u16 	%f36, %rs12;
	ld.global.nc.u8 	%rs13, [%rd12];
	cvt.u16.u8 	%rs14, %rs13;
	cvt.rn.f32.u16 	%f37, %rs14;
	ld.global.nc.u8 	%rs15, [%rd16+-2];
	cvt.u16.u8 	%rs16, %rs15;
	cvt.rn.f32.u16 	%f38, %rs16;
	mul.f32 	%f39, %f6, %f36;
	fma.rn.f32 	%f40, %f5, %f35, %f39;
	fma.rn.f32 	%f41, %f7, %f37, %f40;
	fma.rn.f32 	%f42, %f8, %f38, %f41;
	add.f32 	%f43, %f42, 0f3F000000;
	max.f32 	%f44, %f43, 0f00000000;
	min.f32 	%f45, %f44, 0f437F0000;
	cvt.rzi.u32.f32 	%r62, %f45;
	st.global.u8 	[%rd14+1], %r62;
	ld.global.nc.u8 	%rs17, [%rd8+1];
	cvt.u16.u8 	%rs18, %rs17;
	cvt.rn.f32.u16 	%f46, %rs18;
	ld.global.nc.u8 	%rs19, [%rd10+1];
	cvt.u16.u8 	%rs20, %rs19;
	cvt.rn.f32.u16 	%f47, %rs20;
	ld.global.nc.u8 	%rs21, [%rd12+1];
	cvt.u16.u8 	%rs22, %rs21;
	cvt.rn.f32.u16 	%f48, %rs22;
	ld.global.nc.u8 	%rs23, [%rd16+-1];
	cvt.u16.u8 	%rs24, %rs23;
	cvt.rn.f32.u16 	%f49, %rs24;
	mul.f32 	%f50, %f6, %f47;
	fma.rn.f32 	%f51, %f5, %f46, %f50;
	fma.rn.f32 	%f52, %f7, %f48, %f51;
	fma.rn.f32 	%f53, %f8, %f49, %f52;
	add.f32 	%f54, %f53, 0f3F000000;
	max.f32 	%f55, %f54, 0f00000000;
	min.f32 	%f56, %f55, 0f437F0000;
	cvt.rzi.u32.f32 	%r63, %f56;
	st.global.u8 	[%rd14+2], %r63;
	ld.global.nc.u8 	%rs25, [%rd8+2];
	cvt.u16.u8 	%rs26, %rs25;
	cvt.rn.f32.u16 	%f57, %rs26;
	ld.global.nc.u8 	%rs27, [%rd10+2];
	cvt.u16.u8 	%rs28, %rs27;
	cvt.rn.f32.u16 	%f58, %rs28;
	ld.global.nc.u8 	%rs29, [%rd12+2];
	cvt.u16.u8 	%rs30, %rs29;
	cvt.rn.f32.u16 	%f59, %rs30;
	ld.global.nc.u8 	%rs31, [%rd16];
	cvt.u16.u8 	%rs32, %rs31;
	cvt.rn.f32.u16 	%f60, %rs32;
	mul.f32 	%f61, %f6, %f58;
	fma.rn.f32 	%f62, %f5, %f57, %f61;
	fma.rn.f32 	%f63, %f7, %f59, %f62;
	fma.rn.f32 	%f64, %f8, %f60, %f63;
	add.f32 	%f65, %f64, 0f3F000000;
	max.f32 	%f66, %f65, 0f00000000;
	min.f32 	%f67, %f66, 0f437F0000;
	cvt.rzi.u32.f32 	%r64, %f67;
	st.global.u8 	[%rd14+3], %r64;
	add.s32 	%r84, %r84, 4;
	add.s32 	%r83, %r83, 4;
	add.s32 	%r82, %r82, 4;
	add.s32 	%r81, %r81, 4;
	add.s32 	%r80, %r80, 4;
	add.s32 	%r79, %r79, 4;
	setp.ne.s32 	%p6, %r84, 0;
	@%p6 bra 	$L__BB0_4;
$L__BB0_5:
	setp.eq.s32 	%p7, %r9, 0;
	@%p7 bra 	$L__BB0_10;
	setp.eq.s32 	%p8, %r9, 1;
	@%p8 bra 	$L__BB0_8;
	add.s32 	%r65, %r86, %r5;
	cvt.s64.s32 	%rd17, %r65;
	add.s64 	%rd18, %rd2, %rd17;
	ld.global.nc.u8 	%rs33, [%rd18];
	cvt.u16.u8 	%rs34, %rs33;
	cvt.rn.f32.u16 	%f68, %rs34;
	add.s32 	%r66, %r86, %r6;
	cvt.s64.s32 	%rd19, %r66;
	add.s64 	%rd20, %rd2, %rd19;
	ld.global.nc.u8 	%rs35, [%rd20];
	cvt.u16.u8 	%rs36, %rs35;
	cvt.rn.f32.u16 	%f69, %rs36;
	add.s32 	%r67, %r86, %r7;
	cvt.s64.s32 	%rd21, %r67;
	add.s64 	%rd22, %rd2, %rd21;
	ld.global.nc.u8 	%rs37, [%rd22];
	cvt.u16.u8 	%rs38, %rs37;
	cvt.rn.f32.u16 	%f70, %rs38;
	add.s32 	%r68, %r86, %r8;
	cvt.s64.s32 	%rd23, %r68;
	add.s64 	%rd24, %rd2, %rd23;
	ld.global.nc.u8 	%rs39, [%rd24];
	cvt.u16.u8 	%rs40, %rs39;
	cvt.rn.f32.u16 	%f71, %rs40;
	mul.f32 	%f72, %f6, %f69;
	fma.rn.f32 	%f73, %f5, %f68, %f72;
	fma.rn.f32 	%f74, %f7, %f70, %f73;
	fma.rn.f32 	%f75, %f8, %f71, %f74;
	add.f32 	%f76, %f75, 0f3F000000;
	max.f32 	%f77, %f76, 0f00000000;
	min.f32 	%f78, %f77, 0f437F0000;
	cvt.rzi.u32.f32 	%r69, %f78;
	add.s32 	%r70, %r86, %r4;
	cvt.s64.s32 	%rd25, %r70;
	add.s64 	%rd26, %rd1, %rd25;
	st.global.u8 	[%rd26], %r69;
	ld.global.nc.u8 	%rs41, [%rd18+1];
	cvt.u16.u8 	%rs42, %rs41;
	cvt.rn.f32.u16 	%f79, %rs42;
	ld.global.nc.u8 	%rs43, [%rd20+1];
	cvt.u16.u8 	%rs44, %rs43;
	cvt.rn.f32.u16 	%f80, %rs44;
	ld.global.nc.u8 	%rs45, [%rd22+1];
	cvt.u16.u8 	%rs46, %rs45;
	cvt.rn.f32.u16 	%f81, %rs46;
	ld.global.nc.u8 	%rs47, [%rd24+1];
	cvt.u16.u8 	%rs48, %rs47;
	cvt.rn.f32.u16 	%f82, %rs48;
	mul.f32 	%f83, %f6, %f80;
	fma.rn.f32 	%f84, %f5, %f79, %f83;
	fma.rn.f32 	%f85, %f7, %f81, %f84;
	fma.rn.f32 	%f86, %f8, %f82, %f85;
	add.f32 	%f87, %f86, 0f3F000000;
	max.f32 	%f88, %f87, 0f00000000;
	min.f32 	%f89, %f88, 0f437F0000;
	cvt.rzi.u32.f32 	%r71, %f89;
	st.global.u8 	[%rd26+1], %r71;
	add.s32 	%r86, %r86, 2;
$L__BB0_8:
	and.b32  	%r72, %r31, 1;
	setp.eq.b32 	%p9, %r72, 1;
	not.pred 	%p10, %p9;
	@%p10 bra 	$L__BB0_10;
	add.s32 	%r73, %r86, %r5;
	cvt.s64.s32 	%rd27, %r73;
	add.s64 	%rd28, %rd2, %rd27;
	ld.global.nc.u8 	%rs49, [%rd28];
	cvt.u16.u8 	%rs50, %rs49;
	cvt.rn.f32.u16 	%f90, %rs50;
	add.s32 	%r74, %r86, %r6;
	cvt.s64.s32 	%rd29, %r74;
	add.s64 	%rd30, %rd2, %rd29;
	ld.global.nc.u8 	%rs51, [%rd30];
	cvt.u16.u8 	%rs52, %rs51;
	cvt.rn.f32.u16 	%f91, %rs52;
	add.s32 	%r75, %r86, %r7;
	cvt.s64.s32 	%rd31, %r75;
	add.s64 	%rd32, %rd2, %rd31;
	ld.global.nc.u8 	%rs53, [%rd32];
	cvt.u16.u8 	%rs54, %rs53;
	cvt.rn.f32.u16 	%f92, %rs54;
	add.s32 	%r76, %r86, %r8;
	cvt.s64.s32 	%rd33, %r76;
	add.s64 	%rd34, %rd2, %rd33;
	ld.global.nc.u8 	%rs55, [%rd34];
	cvt.u16.u8 	%rs56, %rs55;
	cvt.rn.f32.u16 	%f93, %rs56;
	mul.f32 	%f94, %f6, %f91;
	fma.rn.f32 	%f95, %f5, %f90, %f94;
	fma.rn.f32 	%f96, %f7, %f92, %f95;
	fma.rn.f32 	%f97, %f8, %f93, %f96;
	add.f32 	%f98, %f97, 0f3F000000;
	max.f32 	%f99, %f98, 0f00000000;
	min.f32 	%f100, %f99, 0f437F0000;
	cvt.rzi.u32.f32 	%r77, %f100;
	add.s32 	%r78, %r86, %r4;
	cvt.s64.s32 	%rd35, %r78;
	add.s64 	%rd36, %rd1, %rd35;
	st.global.u8 	[%rd36], %r77;
$L__BB0_10:
	ret;

}
	// .globl	resize_bilinear_u8_to_f32
.visible .entry resize_bilinear_u8_to_f32(
	.param .u64 .ptr .align 1 resize_bilinear_u8_to_f32_param_0,
	.param .u64 .ptr .align 1 resize_bilinear_u8_to_f32_param_1,
	.param .u32 resize_bilinear_u8_to_f32_param_2,
	.param .u32 resize_bilinear_u8_to_f32_param_3,
	.param .u32 resize_bilinear_u8_to_f32_param_4,
	.param .u32 resize_bilinear_u8_to_f32_param_5,
	.param .u32 resize_bilinear_u8_to_f32_param_6
)
{
	.reg .pred 	%p<11>;
	.reg .b16 	%rs<57>;
	.reg .b32 	%r<80>;
	.reg .b32 	%f<80>;
	.reg .b64 	%rd<37>;

	ld.param.u64 	%rd4, [resize_bilinear_u8_to_f32_param_0];
	ld.param.u64 	%rd5, [resize_bilinear_u8_to_f32_param_1];
	ld.param.u32 	%r27, [resize_bilinear_u8_to_f32_param_2];
	ld.param.u32 	%r28, [resize_bilinear_u8_to_f32_param_3];
	ld.param.u32 	%r32, [resize_bilinear_u8_to_f32_param_4];
	ld.param.u32 	%r30, [resize_bilinear_u8_to_f32_param_5];
	ld.param.u32 	%r31, [resize_bilinear_u8_to_f32_param_6];
	cvta.to.global.u64 	%rd1, %rd5;
	cvta.to.global.u64 	%rd2, %rd4;
	mov.u32 	%r33, %ctaid.x;
	mov.u32 	%r34, %ntid.x;
	mov.u32 	%r35, %tid.x;
	mad.lo.s32 	%r1, %r33, %r34, %r35;
	mov.u32 	%r36, %ctaid.y;
	mov.u32 	%r37, %ntid.y;
	mov.u32 	%r38, %tid.y;
	mad.lo.s32 	%r39, %r36, %r37, %r38;
	setp.ge.s32 	%p1, %r1, %r30;
	setp.ge.s32 	%p2, %r39, %r32;
	or.pred  	%p3, %p1, %p2;
	@%p3 bra 	$L__BB1_10;
	cvt.rn.f32.s32 	%f9, %r28;
	cvt.rn.f32.s32 	%f10, %r30;
	div.rn.f32 	%f11, %f9, %f10;
	cvt.rn.f32.s32 	%f12, %r27;
	cvt.rn.f32.u32 	%f13, %r32;
	div.rn.f32 	%f14, %f12, %f13;
	cvt.rn.f32.s32 	%f15, %r1;
	add.f32 	%f16, %f15, 0f3F000000;
	fma.rn.f32 	%f1, %f16, %f11, 0fBF000000;
	cvt.rn.f32.u32 	%f17, %r39;
	add.f32 	%f18, %f17, 0f3F000000;
	fma.rn.f32 	%f2, %f18, %f14, 0fBF000000;
	cvt.rmi.f32.f32 	%f3, %f1;
	cvt.rzi.s32.f32 	%r3, %f3;
	cvt.rmi.f32.f32 	%f4, %f2;
	mad.lo.s32 	%r40, %r30, %r39, %r1;
	mul.lo.s32 	%r4, %r40, %r31;
	setp.lt.s32 	%p4, %r31, 1;
	@%p4 bra 	$L__BB1_10;
	cvt.rzi.s32.f32 	%r42, %f4;
	add.s32 	%r43, %r28, -1;
	add.s32 	%r44, %r27, -1;
	sub.f32 	%f19, %f1, %f3;
	sub.f32 	%f20, %f2, %f4;
	add.s32 	%r45, %r42, 1;
	min.s32 	%r46, %r45, %r44;
	max.s32 	%r47, %r46, 0;
	min.s32 	%r48, %r42, %r44;
	max.s32 	%r49, %r48, 0;
	add.s32 	%r50, %r3, 1;
	min.s32 	%r51, %r50, %r43;
	max.s32 	%r52, %r51, 0;
	min.s32 	%r53, %r3, %r43;
	max.s32 	%r54, %r53, 0;
	mul.lo.s32 	%r55, %r49, %r28;
	add.s32 	%r56, %r55, %r54;
	mul.lo.s32 	%r5, %r56, %r31;
	add.s32 	%r57, %r52, %r55;
	mul.lo.s32 	%r6, %r57, %r31;
	mul.lo.s32 	%r58, %r47, %r28;
	add.s32 	%r59, %r58, %r54;
	mul.lo.s32 	%r7, %r59, %r31;
	add.s32 	%r60, %r58, %r52;
	mul.lo.s32 	%r8, %r60, %r31;
	mov.f32 	%f21, 0f3F800000;
	sub.f32 	%f22, %f21, %f19;
	sub.f32 	%f23, %f21, %f20;
	mul.f32 	%f5, %f23, %f22;
	mul.f32 	%f6, %f19, %f23;
	mul.f32 	%f7, %f20, %f22;
	mul.f32 	%f8, %f20, %f19;
	and.b32  	%r9, %r31, 3;
	setp.lt.u32 	%p5, %r31, 4;
	mov.b32 	%r79, 0;
	@%p5 bra 	$L__BB1_5;
	and.b32  	%r79, %r31, 2147483644;
	neg.s32 	%r77, %r79;
	add.s64 	%rd3, %rd2, 3;
	add.s64 	%rd7, %rd2, 1;
	mov.u32 	%r72, %r8;
	mov.u32 	%r73, %r4;
	mov.u32 	%r74, %r7;
	mov.u32 	%r75, %r6;
	mov.u32 	%r76, %r5;
$L__BB1_4:
	.pragma "nounroll";
	cvt.s64.s32 	%rd6, %r76;
	add.s64 	%rd8, %rd7, %rd6;
	cvt.s64.s32 	%rd9, %r75;
	add.s64 	%rd10, %rd7, %rd9;
	cvt.s64.s32 	%rd11, %r74;
	add.s64 	%rd12, %rd7, %rd11;
	mul.wide.s32 	%rd13, %r73, 4;
	add.s64 	%rd14, %rd1, %rd13;
	cvt.s64.s32 	%rd15, %r72;
	add.s64 	%rd16, %rd3, %rd15;
	ld.global.nc.u8 	%rs1, [%rd8+-1];
	cvt.u16.u8 	%rs2, %rs1;
	cvt.rn.f32.u16 	%f24, %rs2;
	ld.global.nc.u8 	%rs3, [%rd10+-1];
	cvt.u16.u8 	%rs4, %rs3;
	cvt.rn.f32.u16 	%f25, %rs4;
	ld.global.nc.u8 	%rs5, [%rd12+-1];
	cvt.u16.u8 	%rs6, %rs5;
	cvt.rn.f32.u16 	%f26, %rs6;
	ld.global.nc.u8 	%rs7, [%rd16+-3];
	cvt.u16.u8 	%rs8, %rs7;
	cvt.rn.f32.u16 	%f27, %rs8;
	mul.f32 	%f28, %f6, %f25;
	fma.rn.f32 	%f29, %f5, %f24, %f28;
	fma.rn.f32 	%f30, %f7, %f26, %f29;
	fma.rn.f32 	%f31, %f8, %f27, %f30;
	st.global.f32 	[%rd14], %f31;
	ld.global.nc.u8 	%rs9, [%rd8];
	cvt.u16.u8 	%rs10, %rs9;
	cvt.rn.f32.u16 	%f32, %rs10;
	ld.global.nc.u8 	%rs11, [%rd10];
	cvt.u16.u8 	%rs12, %rs11;
	cvt.rn.f32.u16 	%f33, %rs12;
	ld.global.nc.u8 	%rs13, [%rd12];
	cvt.u16.u8 	%rs14, %rs13;
	cvt.rn.f32.u16 	%f34, %rs14;
	ld.global.nc.u8 	%rs15, [%rd16+-2];
	cvt.u16.u8 	%rs16, %rs15;
	cvt.rn.f32.u16 	%f35, %rs16;
	mul.f32 	%f36, %f6, %f33;
	fma.rn.f32 	%f37, %f5, %f32, %f36;
	fma.rn.f32 	%f38, %f7, %f34, %f37;
	fma.rn.f32 	%f39, %f8, %f35, %f38;
	st.global.f32 	[%rd14+4], %f39;
	ld.global.nc.u8 	%rs17, [%rd8+1];
	cvt.u16.u8 	%rs18, %rs17;
	cvt.rn.f32.u16 	%f40, %rs18;
	ld.global.nc.u8 	%rs19, [%rd10+1];
	cvt.u16.u8 	%rs20, %rs19;
	cvt.rn.f32.u16 	%f41, %rs20;
	ld.global.nc.u8 	%rs21, [%rd12+1];
	cvt.u16.u8 	%rs22, %rs21;
	cvt.rn.f32.u16 	%f42, %rs22;
	ld.global.nc.u8 	%rs23, [%rd16+-1];
	cvt.u16.u8 	%rs24, %rs23;
	cvt.rn.f32.u16 	%f43, %rs24;
	mul.f32 	%f44, %f6, %f41;
	fma.rn.f32 	%f45, %f5, %f40, %f44;
	fma.rn.f32 	%f46, %f7, %f42, %f45;
	fma.rn.f32 	%f47, %f8, %f43, %f46;
	st.global.f32 	[%rd14+8], %f47;
	ld.global.nc.u8 	%rs25, [%rd8+2];
	cvt.u16.u8 	%rs26, %rs25;
	cvt.rn.f32.u16 	%f48, %rs26;
	ld.global.nc.u8 	%rs27, [%rd10+2];
	cvt.u16.u8 	%rs28, %rs27;
	cvt.rn.f32.u16 	%f49, %rs28;
	ld.global.nc.u8 	%rs29, [%rd12+2];
	cvt.u16.u8 	%rs30, %rs29;
	cvt.rn.f32.u16 	%f50, %rs30;
	ld.global.nc.u8 	%rs31, [%rd16];
	cvt.u16.u8 	%rs32, %rs31;
	cvt.rn.f32.u16 	%f51, %rs32;
	mul.f32 	%f52, %f6, %f49;
	fma.rn.f32 	%f53, %f5, %f48, %f52;
	fma.rn.f32 	%f54, %f7, %f50, %f53;
	fma.rn.f32 	%f55, %f8, %f51, %f54;
	st.global.f32 	[%rd14+12], %f55;
	add.s32 	%r77, %r77, 4;
	add.s32 	%r76, %r76, 4;
	add.s32 	%r75, %r75, 4;
	add.s32 	%r74, %r74, 4;
	add.s32 	%r73, %r73, 4;
	add.s32 	%r72, %r72, 4;
	setp.ne.s32 	%p6, %r77, 0;
	@%p6 bra 	$L__BB1_4;
$L__BB1_5:
	setp.eq.s32 	%p7, %r9, 0;
	@%p7 bra 	$L__BB1_10;
	setp.eq.s32 	%p8, %r9, 1;
	@%p8 bra 	$L__BB1_8;
	add.s32 	%r61, %r79, %r5;
	cvt.s64.s32 	%rd17, %r61;
	add.s64 	%rd18, %rd2, %rd17;
	ld.global.nc.u8 	%rs33, [%rd18];
	cvt.u16.u8 	%rs34, %rs33;
	cvt.rn.f32.u16 	%f56, %rs34;
	add.s32 	%r62, %r79, %r6;
	cvt.s64.s32 	%rd19, %r62;
	add.s64 	%rd20, %rd2, %rd19;
	ld.global.nc.u8 	%rs35, [%rd20];
	cvt.u16.u8 	%rs36, %rs35;
	cvt.rn.f32.u16 	%f57, %rs36;
	add.s32 	%r63, %r79, %r7;
	cvt.s64.s32 	%rd21, %r63;
	add.s64 	%rd22, %rd2, %rd21;
	ld.global.nc.u8 	%rs37, [%rd22];
	cvt.u16.u8 	%rs38, %rs37;
	cvt.rn.f32.u16 	%f58, %rs38;
	add.s32 	%r64, %r79, %r8;
	cvt.s64.s32 	%rd23, %r64;
	add.s64 	%rd24, %rd2, %rd23;
	ld.global.nc.u8 	%rs39, [%rd24];
	cvt.u16.u8 	%rs40, %rs39;
	cvt.rn.f32.u16 	%f59, %rs40;
	mul.f32 	%f60, %f6, %f57;
	fma.rn.f32 	%f61, %f5, %f56, %f60;
	fma.rn.f32 	%f62, %f7, %f58, %f61;
	fma.rn.f32 	%f63, %f8, %f59, %f62;
	add.s32 	%r65, %r79, %r4;
	mul.wide.s32 	%rd25, %r65, 4;
	add.s64 	%rd26, %rd1, %rd25;
	st.global.f32 	[%rd26], %f63;
	ld.global.nc.u8 	%rs41, [%rd18+1];
	cvt.u16.u8 	%rs42, %rs41;
	cvt.rn.f32.u16 	%f64, %rs42;
	ld.global.nc.u8 	%rs43, [%rd20+1];
	cvt.u16.u8 	%rs44, %rs43;
	cvt.rn.f32.u16 	%f65, %rs44;
	ld.global.nc.u8 	%rs45, [%rd22+1];
	cvt.u16.u8 	%rs46, %rs45;
	cvt.rn.f32.u16 	%f66, %rs46;
	ld.global.nc.u8 	%rs47, [%rd24+1];
	cvt.u16.u8 	%rs48, %rs47;
	cvt.rn.f32.u16 	%f67, %rs48;
	mul.f32 	%f68, %f6, %f65;
	fma.rn.f32 	%f69, %f5, %f64, %f68;
	fma.rn.f32 	%f70, %f7, %f66, %f69;
	fma.rn.f32 	%f71, %f8, %f67, %f70;
	st.global.f32 	[%rd26+4], %f71;
	add.s32 	%r79, %r79, 2;
$L__BB1_8:
	and.b32  	%r66, %r31, 1;
	setp.eq.b32 	%p9, %r66, 1;
	not.pred 	%p10, %p9;
	@%p10 bra 	$L__BB1_10;
	add.s32 	%r67, %r79, %r5;
	cvt.s64.s32 	%rd27, %r67;
	add.s64 	%rd28, %rd2, %rd27;
	ld.global.nc.u8 	%rs49, [%rd28];
	cvt.u16.u8 	%rs50, %rs49;
	cvt.rn.f32.u16 	%f72, %rs50;
	add.s32 	%r68, %r79, %r6;
	cvt.s64.s32 	%rd29, %r68;
	add.s64 	%rd30, %rd2, %rd29;
	ld.global.nc.u8 	%rs51, [%rd30];
	cvt.u16.u8 	%rs52, %rs51;
	cvt.rn.f32.u16 	%f73, %rs52;
	add.s32 	%r69, %r79, %r7;
	cvt.s64.s32 	%rd31, %r69;
	add.s64 	%rd32, %rd2, %rd31;
	ld.global.nc.u8 	%rs53, [%rd32];
	cvt.u16.u8 	%rs54, %rs53;
	cvt.rn.f32.u16 	%f74, %rs54;
	add.s32 	%r70, %r79, %r8;
	cvt.s64.s32 	%rd33, %r70;
	add.s64 	%rd34, %rd2, %rd33;
	ld.global.nc.u8 	%rs55, [%rd34];
	cvt.u16.u8 	%rs56, %rs55;
	cvt.rn.f32.u16 	%f75, %rs56;
	mul.f32 	%f76, %f6, %f73;
	fma.rn.f32 	%f77, %f5, %f72, %f76;
	fma.rn.f32 	%f78, %f7, %f74, %f77;
	fma.rn.f32 	%f79, %f8, %f75, %f78;
	add.s32 	%r71, %r79, %r4;
	mul.wide.s32 	%rd35, %r71, 4;
	add.s64 	%rd36, %rd1, %rd35;
	st.global.f32 	[%rd36], %f79;
$L__BB1_10:
	ret;

}


// ===== COMPILED SASS (sm_100) =====

	.target	sm_100

	.elftype	@"ET_EXEC"


//--------------------- .note.nv.tkinfo           --------------------------
	.section	.note.nv.tkinfo,"",@"SHT_NOTE"
	.sectionflags	@"SHF_NOTE_NV_TKINFO"
	.tkinfo
        /*0018*/ 	.word	0x00000002
        /*0030*/ 	.string	""
        /*0030*/ 	.string	"ptxas"
        /*0030*/ 	.string	"Cuda compilation tools, release 13.0, V13.0.88"
        /*0030*/ 	.string	"Build cuda_13.0.r13.0/compiler.36424714_0"
        /*0030*/ 	.string	"-arch sm_100 -m 64 "



//--------------------- .note.nv.cuinfo           --------------------------
	.section	.note.nv.cuinfo,"",@"SHT_NOTE"
	.sectionflags	@"SHF_NOTE_NV_CUINFO"
        /*0018*/ 	.short	0x0002
        /*001a*/ 	.short	0x0064
        /*001c*/ 	.short	0x0082
	.zero		2


//--------------------- .nv.info                  --------------------------
	.section	.nv.info,"",@"SHT_CUDA_INFO"
	.align	4


	//----- nvinfo : EIATTR_REGCOUNT
	.align		4
        /*0000*/ 	.byte	0x04, 0x2f
        /*0002*/ 	.short	(.L_1 - .L_0)
	.align		4
.L_0:
        /*0004*/ 	.word	index@(resize_bilinear_u8)
        /*0008*/ 	.word	0x00000020


	//----- nvinfo : EIATTR_FRAME_SIZE
	.align		4
.L_1:
        /*000c*/ 	.byte	0x04, 0x11
        /*000e*/ 	.short	(.L_3 - .L_2)
	.align		4
.L_2:
        /*0010*/ 	.word	index@($__internal_1_$__cuda_sm3x_div_rn_noftz_f32_slowpath)
        /*0014*/ 	.word	0x00000000


	//----- nvinfo : EIATTR_FRAME_SIZE
	.align		4
.L_3:
        /*0018*/ 	.byte	0x04, 0x11
        /*001a*/ 	.short	(.L_5 - .L_4)
	.align		4
.L_4:
        /*001c*/ 	.word	index@(resize_bilinear_u8)
        /*0020*/ 	.word	0x00000000


	//----- nvinfo : EIATTR_REGCOUNT
	.align		4
.L_5:
        /*0024*/ 	.byte	0x04, 0x2f
        /*0026*/ 	.short	(.L_7 - .L_6)
	.align		4
.L_6:
        /*0028*/ 	.word	index@(resize_bilinear_u8_to_f32)
        /*002c*/ 	.word	0x00000020


	//----- nvinfo : EIATTR_FRAME_SIZE
	.align		4
.L_7:
        /*0030*/ 	.byte	0x04, 0x11
        /*0032*/ 	.short	(.L_9 - .L_8)
	.align		4
.L_8:
        /*0034*/ 	.word	index@($__internal_0_$__cuda_sm3x_div_rn_noftz_f32_slowpath)
        /*0038*/ 	.word	0x00000000


	//----- nvinfo : EIATTR_FRAME_SIZE
	.align		4
.L_9:
        /*003c*/ 	.byte	0x04, 0x11
        /*003e*/ 	.short	(.L_11 - .L_10)
	.align		4
.L_10:
        /*0040*/ 	.word	index@(resize_bilinear_u8_to_f32)
        /*0044*/ 	.word	0x00000000


	//----- nvinfo : EIATTR_MIN_STACK_SIZE
	.align		4
.L_11:
        /*0048*/ 	.byte	0x04, 0x12
        /*004a*/ 	.short	(.L_13 - .L_12)
	.align		4
.L_12:
        /*004c*/ 	.word	index@(resize_bilinear_u8_to_f32)
        /*0050*/ 	.word	0x00000000


	//----- nvinfo : EIATTR_MIN_STACK_SIZE
	.align		4
.L_13:
        /*0054*/ 	.byte	0x04, 0x12
        /*0056*/ 	.short	(.L_15 - .L_14)
	.align		4
.L_14:
        /*0058*/ 	.word	index@(resize_bilinear_u8)
        /*005c*/ 	.word	0x00000000
.L_15:


//--------------------- .nv.compat                --------------------------
	.section	.nv.compat,"",@"SHT_CUDA_COMPAT_INFO"
	.align	4
        /*0000*/ 	.byte	0x02, 0x09, 0x00, 0x00, 0x02, 0x02, 0x01, 0x00, 0x02, 0x05, 0x05, 0x00, 0x03, 0x07, 0x01, 0x01
        /*0010*/ 	.byte	0x02, 0x03, 0x00, 0x00, 0x02, 0x06, 0x01, 0x00, 0x04, 0x0b, 0x08, 0x00, 0x01, 0x00, 0x00, 0x00
        /*0020*/ 	.byte	0x00, 0x00, 0x00, 0x00


//--------------------- .nv.info.resize_bilinear_u8_to_f32 --------------------------
	.section	.nv.info.resize_bilinear_u8_to_f32,"",@"SHT_CUDA_INFO"
	.sectionflags	@""
	.align	4


	//----- nvinfo : EIATTR_CUDA_API_VERSION
	.align		4
        /*0000*/ 	.byte	0x04, 0x37
        /*0002*/ 	.short	(.L_17 - .L_16)
.L_16:
        /*0004*/ 	.word	0x00000082


	//----- nvinfo : EIATTR_KPARAM_INFO
	.align		4
.L_17:
        /*0008*/ 	.byte	0x04, 0x17
        /*000a*/ 	.short	(.L_19 - .L_18)
.L_18:
        /*000c*/ 	.word	0x00000000
        /*0010*/ 	.short	0x0006
        /*0012*/ 	.short	0x0020
        /*0014*/ 	.byte	0x00, 0xf0, 0x11, 0x00


	//----- nvinfo : EIATTR_KPARAM_INFO
	.align		4
.L_19:
        /*0018*/ 	.byte	0x04, 0x17
        /*001a*/ 	.short	(.L_21 - .L_20)
.L_20:
        /*001c*/ 	.word	0x00000000
        /*0020*/ 	.short	0x0005
        /*0022*/ 	.short	0x001c
        /*0024*/ 	.byte	0x00, 0xf0, 0x11, 0x00


	//----- nvinfo : EIATTR_KPARAM_INFO
	.align		4
.L_21:
        /*0028*/ 	.byte	0x04, 0x17
        /*002a*/ 	.short	(.L_23 - .L_22)
.L_22:
        /*002c*/ 	.word	0x00000000
        /*0030*/ 	.short	0x0004
        /*0032*/ 	.short	0x0018
        /*0034*/ 	.byte	0x00, 0xf0, 0x11, 0x00


	//----- nvinfo : EIATTR_KPARAM_INFO
	.align		4
.L_23:
        /*0038*/ 	.byte	0x04, 0x17
        /*003a*/ 	.short	(.L_25 - .L_24)
.L_24:
        /*003c*/ 	.word	0x00000000
        /*0040*/ 	.short	0x0003
        /*0042*/ 	.short	0x0014
        /*0044*/ 	.byte	0x00, 0xf0, 0x11, 0x00


	//----- nvinfo : EIATTR_KPARAM_INFO
	.align		4
.L_25:
        /*0048*/ 	.byte	0x04, 0x17
        /*004a*/ 	.short	(.L_27 - .L_26)
.L_26:
        /*004c*/ 	.word	0x00000000
        /*0050*/ 	.short	0x0002
        /*0052*/ 	.short	0x0010
        /*0054*/ 	.byte	0x00, 0xf0, 0x11, 0x00


	//----- nvinfo : EIATTR_KPARAM_INFO
	.align		4
.L_27:
        /*0058*/ 	.byte	0x04, 0x17
        /*005a*/ 	.short	(.L_29 - .L_28)
.L_28:
        /*005c*/ 	.word	0x00000000
        /*0060*/ 	.short	0x0001
        /*0062*/ 	.short	0x0008
        /*0064*/ 	.byte	0x00, 0xf5, 0x21, 0x00


	//----- nvinfo : EIATTR_KPARAM_INFO
	.align		4
.L_29:
        /*0068*/ 	.byte	0x04, 0x17
        /*006a*/ 	.short	(.L_31 - .L_30)
.L_30:
        /*006c*/ 	.word	0x00000000
        /*0070*/ 	.short	0x0000
        /*0072*/ 	.short	0x0000
        /*0074*/ 	.byte	0x00, 0xf5, 0x21, 0x00


	//----- nvinfo : EIATTR_SPARSE_MMA_MASK
	.align		4
.L_31:
        /*0078*/ 	.byte	0x03, 0x50
        /*007a*/ 	.short	0x0000


	//----- nvinfo : EIATTR_MAXREG_COUNT
	.align		4
        /*007c*/ 	.byte	0x03, 0x1b
        /*007e*/ 	.short	0x00ff


	//----- nvinfo : EIATTR_MERCURY_ISA_VERSION
	.align		4
        /*0080*/ 	.byte	0x03, 0x5f
        /*0082*/ 	.short	0x0101


	//----- nvinfo : EIATTR_VRC_CTA_INIT_COUNT
	.align		4
        /*0084*/ 	.byte	0x02, 0x4a
	.zero		1
	.zero		1


	//----- nvinfo : EIATTR_EXIT_INSTR_OFFSETS
	.align		4
        /*0088*/ 	.byte	0x04, 0x1c
        /*008a*/ 	.short	(.L_33 - .L_32)


	//   ....[0]....
.L_32:
        /*008c*/ 	.word	0x000000c0


	//   ....[1]....
        /*0090*/ 	.word	0x00000340


	//   ....[2]....
        /*0094*/ 	.word	0x00000aa0


	//   ....[3]....
        /*0098*/ 	.word	0x00000db0


	//   ....[4]....
        /*009c*/ 	.word	0x00000f90


	//----- nvinfo : EIATTR_CRS_STACK_SIZE
	.align		4
.L_33:
        /*00a0*/ 	.byte	0x04, 0x1e
        /*00a2*/ 	.short	(.L_35 - .L_34)
.L_34:
        /*00a4*/ 	.word	0x00000000


	//----- nvinfo : EIATTR_CBANK_PARAM_SIZE
	.align		4
.L_35:
        /*00a8*/ 	.byte	0x03, 0x19
        /*00aa*/ 	.short	0x0024


	//----- nvinfo : EIATTR_PARAM_CBANK
	.align		4
        /*00ac*/ 	.byte	0x04, 0x0a
        /*00ae*/ 	.short	(.L_37 - .L_36)
	.align		4
.L_36:
        /*00b0*/ 	.word	index@(.nv.constant0.resize_bilinear_u8_to_f32)
        /*00b4*/ 	.short	0x0380
        /*00b6*/ 	.short	0x0024


	//----- nvinfo : EIATTR_SW_WAR
	.align		4
.L_37:
        /*00b8*/ 	.byte	0x04, 0x36
        /*00ba*/ 	.short	(.L_39 - .L_38)
.L_38:
        /*00bc*/ 	.word	0x00000008
.L_39:


//--------------------- .nv.info.resize_bilinear_u8 --------------------------
	.section	.nv.info.resize_bilinear_u8,"",@"SHT_CUDA_INFO"
	.sectionflags	@""
	.align	4


	//----- nvinfo : EIATTR_CUDA_API_VERSION
	.align		4
        /*0000*/ 	.byte	0x04, 0x37
        /*0002*/ 	.short	(.L_41 - .L_40)
.L_40:
        /*0004*/ 	.word	0x00000082


	//----- nvinfo : EIATTR_KPARAM_INFO
	.align		4
.L_41:
        /*0008*/ 	.byte	0x04, 0x17
        /*000a*/ 	.short	(.L_43 - .L_42)
.L_42:
        /*000c*/ 	.word	0x00000000
        /*0010*/ 	.short	0x0006
        /*0012*/ 	.short	0x0020
        /*0014*/ 	.byte	0x00, 0xf0, 0x11, 0x00


	//----- nvinfo : EIATTR_KPARAM_INFO
	.align		4
.L_43:
        /*0018*/ 	.byte	0x04, 0x17
        /*001a*/ 	.short	(.L_45 - .L_44)
.L_44:
        /*001c*/ 	.word	0x00000000
        /*0020*/ 	.short	0x0005
        /*0022*/ 	.short	0x001c
        /*0024*/ 	.byte	0x00, 0xf0, 0x11, 0x00


	//----- nvinfo : EIATTR_KPARAM_INFO
	.align		4
.L_45:
        /*0028*/ 	.byte	0x04, 0x17
        /*002a*/ 	.short	(.L_47 - .L_46)
.L_46:
        /*002c*/ 	.word	0x00000000
        /*0030*/ 	.short	0x0004
        /*0032*/ 	.short	0x0018
        /*0034*/ 	.byte	0x00, 0xf0, 0x11, 0x00


	//----- nvinfo : EIATTR_KPARAM_INFO
	.align		4
.L_47:
        /*0038*/ 	.byte	0x04, 0x17
        /*003a*/ 	.short	(.L_49 - .L_48)
.L_48:
        /*003c*/ 	.word	0x00000000
        /*0040*/ 	.short	0x0003
        /*0042*/ 	.short	0x0014
        /*0044*/ 	.byte	0x00, 0xf0, 0x11, 0x00


	//----- nvinfo : EIATTR_KPARAM_INFO
	.align		4
.L_49:
        /*0048*/ 	.byte	0x04, 0x17
        /*004a*/ 	.short	(.L_51 - .L_50)
.L_50:
        /*004c*/ 	.word	0x00000000
        /*0050*/ 	.short	0x0002
        /*0052*/ 	.short	0x0010
        /*0054*/ 	.byte	0x00, 0xf0, 0x11, 0x00


	//----- nvinfo : EIATTR_KPARAM_INFO
	.align		4
.L_51:
        /*0058*/ 	.byte	0x04, 0x17
        /*005a*/ 	.short	(.L_53 - .L_52)
.L_52:
        /*005c*/ 	.word	0x00000000
        /*0060*/ 	.short	0x0001
        /*0062*/ 	.short	0x0008
        /*0064*/ 	.byte	0x00, 0xf5, 0x21, 0x00


	//----- nvinfo : EIATTR_KPARAM_INFO
	.align		4
.L_53:
        /*0068*/ 	.byte	0x04, 0x17
        /*006a*/ 	.short	(.L_55 - .L_54)
.L_54:
        /*006c*/ 	.word	0x00000000
        /*0070*/ 	.short	0x0000
        /*0072*/ 	.short	0x0000
        /*0074*/ 	.byte	0x00, 0xf5, 0x21, 0x00


	//----- nvinfo : EIATTR_SPARSE_MMA_MASK
	.align		4
.L_55:
        /*0078*/ 	.byte	0x03, 0x50
        /*007a*/ 	.short	0x0000


	//----- nvinfo : EIATTR_MAXREG_COUNT
	.align		4
        /*007c*/ 	.byte	0x03, 0x1b
        /*007e*/ 	.short	0x00ff


	//----- nvinfo : EIATTR_MERCURY_ISA_VERSION
	.align		4
        /*0080*/ 	.byte	0x03, 0x5f
        /*0082*/ 	.short	0x0101


	//----- nvinfo : EIATTR_VRC_CTA_INIT_COUNT
	.align		4
        /*0084*/ 	.byte	0x02, 0x4a
	.zero		1
	.zero		1


	//----- nvinfo : EIATTR_EXIT_INSTR_OFFSETS
	.align		4
        /*0088*/ 	.byte	0x04, 0x1c
        /*008a*/ 	.short	(.L_57 - .L_56)


	//   ....[0]....
.L_56:
        /*008c*/ 	.word	0x000000c0


	//   ....[1]....
        /*0090*/ 	.word	0x00000340


	//   ....[2]....
        /*0094*/ 	.word	0x00000bb0


	//   ....[3]....
        /*0098*/ 	.word	0x00000f40


	//   ....[4]....
        /*009c*/ 	.word	0x00001160


	//----- nvinfo : EIATTR_CRS_STACK_SIZE
	.align		4
.L_57:
        /*00a0*/ 	.byte	0x04, 0x1e
        /*00a2*/ 	.short	(.L_59 - .L_58)
.L_58:
        /*00a4*/ 	.word	0x00000000


	//----- nvinfo : EIATTR_CBANK_PARAM_SIZE
	.align		4
.L_59:
        /*00a8*/ 	.byte	0x03, 0x19
        /*00aa*/ 	.short	0x0024


	//----- nvinfo : EIATTR_PARAM_CBANK
	.align		4
        /*00ac*/ 	.byte	0x04, 0x0a
        /*00ae*/ 	.short	(.L_61 - .L_60)
	.align		4
.L_60:
        /*00b0*/ 	.word	index@(.nv.constant0.resize_bilinear_u8)
        /*00b4*/ 	.short	0x0380
        /*00b6*/ 	.short	0x0024


	//----- nvinfo : EIATTR_SW_WAR
	.align		4
.L_61:
        /*00b8*/ 	.byte	0x04, 0x36
        /*00ba*/ 	.short	(.L_63 - .L_62)
.L_62:
        /*00bc*/ 	.word	0x00000008
.L_63:


//--------------------- .nv.callgraph             --------------------------
	.section	.nv.callgraph,"",@"SHT_CUDA_CALLGRAPH"
	.align	4
	.sectionentsize	8
	.align		4
        /*0000*/ 	.word	0x00000000
	.align		4
        /*0004*/ 	.word	0xffffffff
	.align		4
        /*0008*/ 	.word	0x00000000
	.align		4
        /*000c*/ 	.word	0xfffffffe
	.align		4
        /*0010*/ 	.word	0x00000000
	.align		4
        /*0014*/ 	.word	0xfffffffd
	.align		4
        /*0018*/ 	.word	0x00000000
	.align		4
        /*001c*/ 	.word	0xfffffffc


//--------------------- .text.resize_bilinear_u8_to_f32 --------------------------
	.section	.text.resize_bilinear_u8_to_f32,"ax",@progbits
	.align	128
        .global         resize_bilinear_u8_to_f32
        .type           resize_bilinear_u8_to_f32,@function
        .size           resize_bilinear_u8_to_f32,(.L_x_28 - resize_bilinear_u8_to_f32)
        .other          resize_bilinear_u8_to_f32,@"STO_CUDA_ENTRY STV_DEFAULT"
resize_bilinear_u8_to_f32:
.text.resize_bilinear_u8_to_f32:
[----:B------:R-:W-:Y:S01]  /*0000*/  LDC R1, c[0x0][0x37c] ;  /* 0x0000df00ff017b82 */ /* 0x000fe20000000800 */
[----:B------:R-:W0:Y:S07]  /*0010*/  S2R R3, SR_TID.Y ;  /* 0x0000000000037919 */ /* 0x000e2e0000002200 */
[----:B------:R-:W1:Y:S01]  /*0020*/  LDC R5, c[0x0][0x360] ;  /* 0x0000d800ff057b82 */ /* 0x000e620000000800 */
[----:B------:R-:W2:Y:S01]  /*0030*/  LDCU.64 UR6, c[0x0][0x398] ;  /* 0x00007300ff0677ac */ /* 0x000ea20008000a00 */
[----:B------:R-:W1:Y:S06]  /*0040*/  S2R R0, SR_TID.X ;  /* 0x0000000000007919 */ /* 0x000e6c0000002100 */
[----:B------:R-:W0:Y:S08]  /*0050*/  S2UR UR5, SR_CTAID.Y ;  /* 0x00000000000579c3 */ /* 0x000e300000002600 */
[----:B------:R-:W0:Y:S08]  /*0060*/  LDC R2, c[0x0][0x364] ;  /* 0x0000d900ff027b82 */ /* 0x000e300000000800 */
[----:B------:R-:W1:Y:S01]  /*0070*/  S2UR UR4, SR_CTAID.X ;  /* 0x00000000000479c3 */ /* 0x000e620000002500 */
[----:B0-----:R-:W-:-:S05]  /*0080*/  IMAD R2, R2, UR5, R3 ;  /* 0x0000000502027c24 */ /* 0x001fca000f8e0203 */
[----:B--2---:R-:W-:Y:S01]  /*0090*/  ISETP.GE.AND P0, PT, R2, UR6, PT ;  /* 0x0000000602007c0c */ /* 0x004fe2000bf06270 */
[----:B-1----:R-:W-:-:S05]  /*00a0*/  IMAD R5, R5, UR4, R0 ;  /* 0x0000000405057c24 */ /* 0x002fca000f8e0200 */
[----:B------:R-:W-:-:S13]  /*00b0*/  ISETP.GE.OR P0, PT, R5, UR7, P0 ;  /* 0x0000000705007c0c */ /* 0x000fda0008706670 */
[----:B------:R-:W-:Y:S05]  /*00c0*/  @P0 EXIT ;  /* 0x000000000000094d */ /* 0x000fea0003800000 */
[----:B------:R-:W0:Y:S01]  /*00d0*/  LDCU UR4, c[0x0][0x394] ;  /* 0x00007280ff0477ac */ /* 0x000e220008000800 */
[----:B------:R-:W-:-:S04]  /*00e0*/  I2FP.F32.S32 R3, UR7 ;  /* 0x0000000700037c45 */ /* 0x000fc80008201400 */
[----:B------:R-:W1:Y:S01]  /*00f0*/  MUFU.RCP R4, R3 ;  /* 0x0000000300047308 */ /* 0x000e620000001000 */
[----:B0-----:R-:W-:-:S07]  /*0100*/  I2FP.F32.S32 R0, UR4 ;  /* 0x0000000400007c45 */ /* 0x001fce0008201400 */
[----:B------:R-:W0:Y:S01]  /*0110*/  FCHK P0, R0, R3 ;  /* 0x0000000300007302 */ /* 0x000e220000000000 */
[----:B-1----:R-:W-:-:S04]  /*0120*/  FFMA R7, -R3, R4, 1 ;  /* 0x3f80000003077423 */ /* 0x002fc80000000104 */
[----:B------:R-:W-:-:S04]  /*0130*/  FFMA R7, R4, R7, R4 ;  /* 0x0000000704077223 */ /* 0x000fc80000000004 */
[----:B------:R-:W-:-:S04]  /*0140*/  FFMA R4, R0, R7, RZ ;  /* 0x0000000700047223 */ /* 0x000fc800000000ff */
[----:B------:R-:W-:-:S04]  /*0150*/  FFMA R6, -R3, R4, R0 ;  /* 0x0000000403067223 */ /* 0x000fc80000000100 */
[----:B------:R-:W-:Y:S01]  /*0160*/  FFMA R4, R7, R6, R4 ;  /* 0x0000000607047223 */ /* 0x000fe20000000004 */
[----:B0-----:R-:W-:Y:S06]  /*0170*/  @!P0 BRA `(.L_x_0) ;  /* 0x00000000000c8947 */ /* 0x001fec0003800000 */
[----:B------:R-:W-:-:S07]  /*0180*/  MOV R6, 0x1a0 ;  /* 0x000001a000067802 */ /* 0x000fce0000000f00 */
[----:B------:R-:W-:Y:S05]  /*0190*/  CALL.REL.NOINC `($__internal_0_$__cuda_sm3x_div_rn_noftz_f32_slowpath) ;  /* 0x0000000c00807944 */ /* 0x000fea0003c00000 */
[----:B------:R-:W-:-:S07]  /*01a0*/  IMAD.MOV.U32 R4, RZ, RZ, R0 ;  /* 0x000000ffff047224 */ /* 0x000fce00078e0000 */
.L_x_0:
[----:B------:R-:W0:Y:S02]  /*01b0*/  LDCU UR4, c[0x0][0x398] ;  /* 0x00007300ff0477ac */ /* 0x000e240008000800 */
[----:B0-----:R-:W-:Y:S01]  /*01c0*/  I2FP.F32.U32 R3, UR4 ;  /* 0x0000000400037c45 */ /* 0x001fe20008201000 */
[----:B------:R-:W0:Y:S03]  /*01d0*/  LDCU UR4, c[0x0][0x390] ;  /* 0x00007200ff0477ac */ /* 0x000e260008000800 */
[----:B------:R-:W1:Y:S01]  /*01e0*/  MUFU.RCP R6, R3 ;  /* 0x0000000300067308 */ /* 0x000e620000001000 */
[----:B0-----:R-:W-:Y:S01]  /*01f0*/  I2FP.F32.S32 R0, UR4 ;  /* 0x0000000400007c45 */ /* 0x001fe20008201400 */
[----:B-1----:R-:W-:-:S06]  /*0200*/  FFMA R7, -R3, R6, 1 ;  /* 0x3f80000003077423 */ /* 0x002fcc0000000106 */
[----:B------:R-:W0:Y:S01]  /*0210*/  FCHK P0, R0, R3 ;  /* 0x0000000300007302 */ /* 0x000e220000000000 */
        /* <DEDUP_REMOVED lines=8> */
.L_x_1:
[----:B------:R-:W0:Y:S01]  /*02a0*/  LDCU UR5, c[0x0][0x3a0] ;  /* 0x00007400ff0577ac */ /* 0x000e220008000800 */
[----:B------:R-:W-:Y:S02]  /*02b0*/  I2FP.F32.U32 R3, R2 ;  /* 0x0000000200037245 */ /* 0x000fe40000201000 */
[----:B------:R-:W-:Y:S01]  /*02c0*/  I2FP.F32.S32 R0, R5 ;  /* 0x0000000500007245 */ /* 0x000fe20000201400 */
[----:B------:R-:W1:Y:S02]  /*02d0*/  LDCU UR4, c[0x0][0x39c] ;  /* 0x00007380ff0477ac */ /* 0x000e640008000800 */
[----:B------:R-:W-:-:S04]  /*02e0*/  FADD R3, R3, 0.5 ;  /* 0x3f00000003037421 */ /* 0x000fc80000000000 */
[----:B------:R-:W-:Y:S01]  /*02f0*/  FFMA R12, R3, R6, -0.5 ;  /* 0xbf000000030c7423 */ /* 0x000fe20000000006 */
[----:B0-----:R-:W-:Y:S01]  /*0300*/  UISETP.GE.AND UP0, UPT, UR5, 0x1, UPT ;  /* 0x000000010500788c */ /* 0x001fe2000bf06270 */
[----:B-1----:R-:W-:Y:S02]  /*0310*/  IMAD R11, R2, UR4, R5 ;  /* 0x00000004020b7c24 */ /* 0x002fe4000f8e0205 */
[----:B------:R-:W-:-:S03]  /*0320*/  FADD R5, R0, 0.5 ;  /* 0x3f00000000057421 */ /* 0x000fc60000000000 */
[----:B------:R-:W-:-:S13]  /*0330*/  PLOP3.LUT P0, PT, PT, PT, UP0, 0x80, 0x8 ;  /* 0x000000000008781c */ /* 0x000fda0003f0f008 */
[----:B------:R-:W-:Y:S05]  /*0340*/  @!P0 EXIT ;  /* 0x000000000000894d */ /* 0x000fea0003800000 */
[----:B------:R-:W0:Y:S01]  /*0350*/  LDC.64 R2, c[0x0][0x390] ;  /* 0x0000e400ff027b82 */ /* 0x000e220000000a00 */
[----:B------:R-:W-:Y:S01]  /*0360*/  FFMA R6, R5, R4, -0.5 ;  /* 0xbf00000005067423 */ /* 0x000fe20000000004 */
[----:B------:R-:W1:Y:S01]  /*0370*/  FRND.FLOOR R7, R12 ;  /* 0x0000000c00077307 */ /* 0x000e620000205000 */
[----:B------:R-:W-:Y:S02]  /*0380*/  UISETP.GE.U32.AND UP0, UPT, UR5, 0x4, UPT ;  /* 0x000000040500788c */ /* 0x000fe4000bf06070 */
[----:B------:R-:W-:Y:S01]  /*0390*/  IMAD R11, R11, UR5, RZ ;  /* 0x000000050b0b7c24 */ /* 0x000fe2000f8e02ff */
[----:B------:R-:W-:Y:S01]  /*03a0*/  UMOV UR4, URZ ;  /* 0x000000ff00047c82 */ /* 0x000fe20008000000 */
[----:B------:R-:W2:Y:S03]  /*03b0*/  LDCU.64 UR8, c[0x0][0x358] ;  /* 0x00006b00ff0877ac */ /* 0x000ea60008000a00 */
[----:B------:R-:W3:Y:S01]  /*03c0*/  FRND.FLOOR R5, R6 ;  /* 0x0000000600057307 */ /* 0x000ee20000205000 */
[----:B-1----:R-:W-:-:S07]  /*03d0*/  FADD R7, R12, -R7 ;  /* 0x800000070c077221 */ /* 0x002fce0000000000 */
[----:B------:R-:W1:Y:S01]  /*03e0*/  F2I.FLOOR.NTZ R4, R12 ;  /* 0x0000000c00047305 */ /* 0x000e620000207100 */
[----:B------:R-:W-:Y:S01]  /*03f0*/  FADD R9, -R7, 1 ;  /* 0x3f80000007097421 */ /* 0x000fe20000000100 */
[----:B---3--:R-:W-:-:S06]  /*0400*/  FADD R8, R6, -R5 ;  /* 0x8000000506087221 */ /* 0x008fcc0000000000 */
[----:B------:R1:W3:Y:S01]  /*0410*/  F2I.FLOOR.NTZ R13, R6 ;  /* 0x00000006000d7305 */ /* 0x0002e20000207100 */
[----:B0-----:R-:W-:Y:S02]  /*0420*/  VIADD R5, R2, 0xffffffff ;  /* 0xffffffff02057836 */ /* 0x001fe40000000000 */
[C---:B------:R-:W-:Y:S01]  /*0430*/  FADD R10, -R8.reuse, 1 ;  /* 0x3f800000080a7421 */ /* 0x040fe20000000100 */
[----:B------:R-:W-:Y:S02]  /*0440*/  VIADD R2, R3, 0xffffffff ;  /* 0xffffffff03027836 */ /* 0x000fe40000000000 */
[C---:B------:R-:W-:Y:S01]  /*0450*/  FMUL R0, R8.reuse, R7 ;  /* 0x0000000708007220 */ /* 0x040fe20000400000 */
[-C--:B------:R-:W-:Y:S01]  /*0460*/  FMUL R8, R8, R9.reuse ;  /* 0x0000000908087220 */ /* 0x080fe20000400000 */
[----:B------:R-:W-:Y:S01]  /*0470*/  FMUL R9, R10, R9 ;  /* 0x000000090a097220 */ /* 0x000fe20000400000 */
[----:B------:R-:W-:Y:S01]  /*0480*/  FMUL R10, R7, R10 ;  /* 0x0000000a070a7220 */ /* 0x000fe20000400000 */
[----:B-1----:R-:W-:-:S02]  /*0490*/  VIMNMX.RELU R6, PT, PT, R4, R5, PT ;  /* 0x0000000504067248 */ /* 0x002fc40003fe1100 */
[----:B------:R-:W-:Y:S02]  /*04a0*/  VIADDMNMX.RELU R4, R4, 0x1, R5, PT ;  /* 0x0000000104047846 */ /* 0x000fe40003801105 */
[C---:B---3--:R-:W-:Y:S02]  /*04b0*/  VIMNMX.RELU R7, PT, PT, R13.reuse, R2, PT ;  /* 0x000000020d077248 */ /* 0x048fe40003fe1100 */
[----:B------:R-:W-:-:S03]  /*04c0*/  VIADDMNMX.RELU R2, R13, 0x1, R2, PT ;  /* 0x000000010d027846 */ /* 0x000fc60003801102 */
[CCC-:B------:R-:W-:Y:S02]  /*04d0*/  IMAD R12, R6.reuse, R3.reuse, R7.reuse ;  /* 0x00000003060c7224 */ /* 0x1c0fe400078e0207 */
[-CC-:B------:R-:W-:Y:S02]  /*04e0*/  IMAD R13, R6, R3.reuse, R2.reuse ;  /* 0x00000003060d7224 */ /* 0x180fe400078e0202 */
[CC--:B------:R-:W-:Y:S02]  /*04f0*/  IMAD R14, R4.reuse, R3.reuse, R7 ;  /* 0x00000003040e7224 */ /* 0x0c0fe400078e0207 */
[----:B------:R-:W-:Y:S02]  /*0500*/  IMAD R15, R4, R3, R2 ;  /* 0x00000003040f7224 */ /* 0x000fe400078e0202 */
[----:B------:R-:W-:Y:S02]  /*0510*/  IMAD R12, R12, UR5, RZ ;  /* 0x000000050c0c7c24 */ /* 0x000fe4000f8e02ff */
[----:B------:R-:W-:-:S02]  /*0520*/  IMAD R13, R13, UR5, RZ ;  /* 0x000000050d0d7c24 */ /* 0x000fc4000f8e02ff */
[----:B------:R-:W-:Y:S02]  /*0530*/  IMAD R14, R14, UR5, RZ ;  /* 0x000000050e0e7c24 */ /* 0x000fe4000f8e02ff */
[----:B------:R-:W-:Y:S01]  /*0540*/  IMAD R15, R15, UR5, RZ ;  /* 0x000000050f0f7c24 */ /* 0x000fe2000f8e02ff */
[----:B--2---:R-:W-:Y:S06]  /*0550*/  BRA.U !UP0, `(.L_x_2) ;  /* 0x0000000508487547 */ /* 0x004fec000b800000 */
[----:B------:R-:W0:Y:S01]  /*0560*/  LDCU.64 UR12, c[0x0][0x380] ;  /* 0x00007000ff0c77ac */ /* 0x000e220008000a00 */
[----:B------:R-:W-:Y:S02]  /*0570*/  IMAD.MOV.U32 R18, RZ, RZ, R15 ;  /* 0x000000ffff127224 */ /* 0x000fe400078e000f */
[----:B------:R-:W-:Y:S01]  /*0580*/  IMAD.MOV.U32 R17, RZ, RZ, R11 ;  /* 0x000000ffff117224 */ /* 0x000fe200078e000b */
[----:B------:R-:W-:Y:S01]  /*0590*/  ULOP3.LUT UR4, UR5, 0x7ffffffc, URZ, 0xc0, !UPT ;  /* 0x7ffffffc05047892 */ /* 0x000fe2000f8ec0ff */
[----:B------:R-:W-:Y:S02]  /*05a0*/  IMAD.MOV.U32 R19, RZ, RZ, R14 ;  /* 0x000000ffff137224 */ /* 0x000fe400078e000e */
[----:B------:R-:W-:Y:S01]  /*05b0*/  IMAD.MOV.U32 R16, RZ, RZ, R13 ;  /* 0x000000ffff107224 */ /* 0x000fe200078e000d */
[----:B------:R-:W-:Y:S01]  /*05c0*/  UIADD3 UR6, UPT, UPT, -UR4, URZ, URZ ;  /* 0x000000ff04067290 */ /* 0x000fe2000fffe1ff */
[----:B------:R-:W-:Y:S01]  /*05d0*/  IMAD.MOV.U32 R20, RZ, RZ, R12 ;  /* 0x000000ffff147224 */ /* 0x000fe200078e000c */
[----:B0-----:R-:W-:-:S04]  /*05e0*/  UIADD3 UR7, UP0, UPT, UR12, 0x1, URZ ;  /* 0x000000010c077890 */ /* 0x001fc8000ff1e0ff */
[----:B------:R-:W-:-:S12]  /*05f0*/  UIADD3.X UR10, UPT, UPT, URZ, UR13, URZ, UP0, !UPT ;  /* 0x0000000dff0a7290 */ /* 0x000fd800087fe4ff */
.L_x_3:
[----:B------:R-:W-:Y:S02]  /*0600*/  IADD3 R2, P1, PT, R16, UR7, RZ ;  /* 0x0000000710027c10 */ /* 0x000fe4000ff3e0ff */
[----:B0-----:R-:W-:Y:S02]  /*0610*/  IADD3 R4, P0, PT, R20, UR7, RZ ;  /* 0x0000000714047c10 */ /* 0x001fe4000ff1e0ff */
[----:B------:R-:W-:Y:S02]  /*0620*/  LEA.HI.X.SX32 R3, R16, UR10, 0x1, P1 ;  /* 0x0000000a10037c11 */ /* 0x000fe400088f0eff */
[----:B------:R-:W-:-:S03]  /*0630*/  LEA.HI.X.SX32 R5, R20, UR10, 0x1, P0 ;  /* 0x0000000a14057c11 */ /* 0x000fc600080f0eff */
[----:B------:R-:W2:Y:S04]  /*0640*/  LDG.E.U8.CONSTANT R26, desc[UR8][R2.64+-0x1] ;  /* 0xffffff08021a7981 */ /* 0x000ea8000c1e9100 */
[----:B------:R-:W3:Y:S04]  /*0650*/  LDG.E.U8.CONSTANT R25, desc[UR8][R4.64+-0x1] ;  /* 0xffffff0804197981 */ /* 0x000ee8000c1e9100 */
[----:B------:R-:W4:Y:S04]  /*0660*/  LDG.E.U8.CONSTANT R24, desc[UR8][R2.64] ;  /* 0x0000000802187981 */ /* 0x000f28000c1e9100 */
[----:B------:R-:W5:Y:S04]  /*0670*/  LDG.E.U8.CONSTANT R21, desc[UR8][R4.64] ;  /* 0x0000000804157981 */ /* 0x000f68000c1e9100 */
[----:B------:R-:W5:Y:S01]  /*0680*/  LDG.E.U8.CONSTANT R23, desc[UR8][R2.64+0x1] ;  /* 0x0000010802177981 */ /* 0x000f62000c1e9100 */
[----:B------:R-:W-:-:S03]  /*0690*/  IADD3 R6, P0, PT, R19, UR7, RZ ;  /* 0x0000000713067c10 */ /* 0x000fc6000ff1e0ff */
[----:B------:R-:W5:Y:S04]  /*06a0*/  LDG.E.U8.CONSTANT R22, desc[UR8][R4.64+0x1] ;  /* 0x0000010804167981 */ /* 0x000f68000c1e9100 */
[----:B------:R-:W5:Y:S04]  /*06b0*/  LDG.E.U8.CONSTANT R28, desc[UR8][R4.64+0x2] ;  /* 0x00000208041c7981 */ /* 0x000f68000c1e9100 */
[----:B------:R4:W5:Y:S01]  /*06c0*/  LDG.E.U8.CONSTANT R2, desc[UR8][R2.64+0x2] ;  /* 0x0000020802027981 */ /* 0x000962000c1e9100 */
[----:B------:R-:W-:-:S05]  /*06d0*/  LEA.HI.X.SX32 R7, R19, UR10, 0x1, P0 ;  /* 0x0000000a13077c11 */ /* 0x000fca00080f0eff */
[----:B------:R-:W5:Y:S01]  /*06e0*/  LDG.E.U8.CONSTANT R29, desc[UR8][R6.64+-0x1] ;  /* 0xffffff08061d7981 */ /* 0x000f62000c1e9100 */
[----:B--2---:R-:W-:Y:S02]  /*06f0*/  I2FP.F32.U32 R27, R26 ;  /* 0x0000001a001b7245 */ /* 0x004fe40000201000 */
[----:B---3--:R-:W-:-:S03]  /*0700*/  I2FP.F32.U32 R26, R25 ;  /* 0x00000019001a7245 */ /* 0x008fc60000201000 */
[----:B------:R-:W-:Y:S02]  /*0710*/  FMUL R25, R8, R27 ;  /* 0x0000001b08197220 */ /* 0x000fe40000400000 */
[----:B------:R-:W2:Y:S01]  /*0720*/  LDG.E.U8.CONSTANT R27, desc[UR8][R6.64] ;  /* 0x00000008061b7981 */ /* 0x000ea2000c1e9100 */
[----:B----4-:R-:W-:Y:S02]  /*0730*/  I2FP.F32.U32 R3, R24 ;  /* 0x0000001800037245 */ /* 0x010fe40000201000 */
[----:B-----5:R-:W-:-:S03]  /*0740*/  I2FP.F32.U32 R21, R21 ;  /* 0x0000001500157245 */ /* 0x020fc60000201000 */
[----:B------:R-:W-:Y:S01]  /*0750*/  FMUL R4, R8, R3 ;  /* 0x0000000308047220 */ /* 0x000fe20000400000 */
[----:B------:R-:W-:-:S03]  /*0760*/  I2FP.F32.U32 R23, R23 ;  /* 0x0000001700177245 */ /* 0x000fc60000201000 */
[C---:B------:R-:W-:Y:S01]  /*0770*/  FFMA R5, R9.reuse, R21, R4 ;  /* 0x0000001509057223 */ /* 0x040fe20000000004 */
[C---:B------:R-:W-:Y:S01]  /*0780*/  FFMA R25, R9.reuse, R26, R25 ;  /* 0x0000001a09197223 */ /* 0x040fe20000000019 */
[----:B------:R-:W3:Y:S01]  /*0790*/  LDG.E.U8.CONSTANT R24, desc[UR8][R6.64+0x2] ;  /* 0x0000020806187981 */ /* 0x000ee2000c1e9100 */
[----:B------:R-:W-:Y:S01]  /*07a0*/  FMUL R4, R8, R23 ;  /* 0x0000001708047220 */ /* 0x000fe20000400000 */
[----:B------:R-:W-:Y:S01]  /*07b0*/  IMAD.U32 R23, RZ, RZ, UR12 ;  /* 0x0000000cff177e24 */ /* 0x000fe2000f8e00ff */
[----:B------:R-:W-:Y:S01]  /*07c0*/  I2FP.F32.U32 R22, R22 ;  /* 0x0000001600167245 */ /* 0x000fe20000201000 */
[----:B------:R0:W4:Y:S01]  /*07d0*/  LDG.E.U8.CONSTANT R26, desc[UR8][R6.64+0x1] ;  /* 0x00000108061a7981 */ /* 0x000122000c1e9100 */
[----:B------:R-:W-:Y:S02]  /*07e0*/  I2FP.F32.U32 R3, R2 ;  /* 0x0000000200037245 */ /* 0x000fe40000201000 */
[----:B------:R-:W-:Y:S01]  /*07f0*/  IADD3 R2, P0, P1, R18, 0x3, R23 ;  /* 0x0000000312027810 */ /* 0x000fe2000791e017 */
[----:B------:R-:W-:Y:S01]  /*0800*/  FFMA R21, R9, R22, R4 ;  /* 0x0000001609157223 */ /* 0x000fe20000000004 */
[----:B0-----:R-:W-:Y:S01]  /*0810*/  SHF.R.S32.HI R6, RZ, 0x1f, R18 ;  /* 0x0000001fff067819 */ /* 0x001fe20000011412 */
[----:B------:R-:W-:Y:S01]  /*0820*/  FMUL R4, R8, R3 ;  /* 0x0000000308047220 */ /* 0x000fe20000400000 */
[----:B------:R-:W-:-:S02]  /*0830*/  I2FP.F32.U32 R28, R28 ;  /* 0x0000001c001c7245 */ /* 0x000fc40000201000 */
[----:B------:R-:W-:-:S03]  /*0840*/  IADD3.X R3, PT, PT, R6, UR13, RZ, P0, P1 ;  /* 0x0000000d06037c10 */ /* 0x000fc600087e24ff */
[----:B------:R-:W-:Y:S02]  /*0850*/  FFMA R7, R9, R28, R4 ;  /* 0x0000001c09077223 */ /* 0x000fe40000000004 */
[----:B------:R-:W5:Y:S04]  /*0860*/  LDG.E.U8.CONSTANT R6, desc[UR8][R2.64+-0x3] ;  /* 0xfffffd0802067981 */ /* 0x000f68000c1e9100 */
[----:B------:R-:W5:Y:S04]  /*0870*/  LDG.E.U8.CONSTANT R23, desc[UR8][R2.64+-0x2] ;  /* 0xfffffe0802177981 */ /* 0x000f68000c1e9100 */
[----:B------:R-:W5:Y:S04]  /*0880*/  LDG.E.U8.CONSTANT R22, desc[UR8][R2.64+-0x1] ;  /* 0xffffff0802167981 */ /* 0x000f68000c1e9100 */
[----:B------:R-:W5:Y:S01]  /*0890*/  LDG.E.U8.CONSTANT R28, desc[UR8][R2.64] ;  /* 0x00000008021c7981 */ /* 0x000f62000c1e9100 */
[----:B------:R-:W-:-:S05]  /*08a0*/  I2FP.F32.U32 R29, R29 ;  /* 0x0000001d001d7245 */ /* 0x000fca0000201000 */
[----:B------:R-:W-:Y:S01]  /*08b0*/  FFMA R25, R10, R29, R25 ;  /* 0x0000001d0a197223 */ /* 0x000fe20000000019 */
[----:B------:R-:W-:-:S04]  /*08c0*/  UIADD3 UR6, UPT, UPT, UR6, 0x4, URZ ;  /* 0x0000000406067890 */ /* 0x000fc8000fffe0ff */
[----:B------:R-:W-:Y:S01]  /*08d0*/  UISETP.NE.AND UP0, UPT, UR6, URZ, UPT ;  /* 0x000000ff0600728c */ /* 0x000fe2000bf05270 */
[----:B------:R-:W-:Y:S01]  /*08e0*/  VIADD R20, R20, 0x4 ;  /* 0x0000000414147836 */ /* 0x000fe20000000000 */
[----:B------:R-:W-:Y:S01]  /*08f0*/  IADD3 R18, PT, PT, R18, 0x4, RZ ;  /* 0x0000000412127810 */ /* 0x000fe20007ffe0ff */
[----:B------:R-:W-:Y:S02]  /*0900*/  VIADD R16, R16, 0x4 ;  /* 0x0000000410107836 */ /* 0x000fe40000000000 */
[----:B------:R-:W-:Y:S01]  /*0910*/  VIADD R19, R19, 0x4 ;  /* 0x0000000413137836 */ /* 0x000fe20000000000 */
[----:B--2---:R-:W-:-:S05]  /*0920*/  I2FP.F32.U32 R27, R27 ;  /* 0x0000001b001b7245 */ /* 0x004fca0000201000 */
[----:B------:R-:W-:Y:S02]  /*0930*/  FFMA R27, R10, R27, R5 ;  /* 0x0000001b0a1b7223 */ /* 0x000fe40000000005 */
[----:B------:R-:W0:Y:S01]  /*0940*/  LDC.64 R4, c[0x0][0x388] ;  /* 0x0000e200ff047b82 */ /* 0x000e220000000a00 */
[----:B---3--:R-:W-:Y:S02]  /*0950*/  I2FP.F32.U32 R24, R24 ;  /* 0x0000001800187245 */ /* 0x008fe40000201000 */
[----:B----4-:R-:W-:-:S03]  /*0960*/  I2FP.F32.U32 R26, R26 ;  /* 0x0000001a001a7245 */ /* 0x010fc60000201000 */
[C---:B------:R-:W-:Y:S02]  /*0970*/  FFMA R7, R10.reuse, R24, R7 ;  /* 0x000000180a077223 */ /* 0x040fe40000000007 */
[----:B------:R-:W-:Y:S01]  /*0980*/  FFMA R21, R10, R26, R21 ;  /* 0x0000001a0a157223 */ /* 0x000fe20000000015 */
[----:B0-----:R-:W-:Y:S01]  /*0990*/  IMAD.WIDE R4, R17, 0x4, R4 ;  /* 0x0000000411047825 */ /* 0x001fe200078e0204 */
[----:B-----5:R-:W-:Y:S02]  /*09a0*/  I2FP.F32.U32 R6, R6 ;  /* 0x0000000600067245 */ /* 0x020fe40000201000 */
[----:B------:R-:W-:Y:S02]  /*09b0*/  I2FP.F32.U32 R24, R23 ;  /* 0x0000001700187245 */ /* 0x000fe40000201000 */
[----:B------:R-:W-:Y:S02]  /*09c0*/  I2FP.F32.U32 R22, R22 ;  /* 0x0000001600167245 */ /* 0x000fe40000201000 */
[----:B------:R-:W-:Y:S01]  /*09d0*/  I2FP.F32.U32 R28, R28 ;  /* 0x0000001c001c7245 */ /* 0x000fe20000201000 */
[C---:B------:R-:W-:Y:S01]  /*09e0*/  FFMA R25, R0.reuse, R6, R25 ;  /* 0x0000000600197223 */ /* 0x040fe20000000019 */
[C---:B------:R-:W-:Y:S01]  /*09f0*/  FFMA R27, R0.reuse, R24, R27 ;  /* 0x00000018001b7223 */ /* 0x040fe2000000001b */
[----:B------:R-:W-:-:S02]  /*0a00*/  FFMA R21, R0, R22, R21 ;  /* 0x0000001600157223 */ /* 0x000fc40000000015 */
[----:B------:R-:W-:Y:S01]  /*0a10*/  FFMA R7, R0, R28, R7 ;  /* 0x0000001c00077223 */ /* 0x000fe20000000007 */
[----:B------:R0:W-:Y:S04]  /*0a20*/  STG.E desc[UR8][R4.64], R25 ;  /* 0x0000001904007986 */ /* 0x0001e8000c101908 */
[----:B------:R0:W-:Y:S04]  /*0a30*/  STG.E desc[UR8][R4.64+0x4], R27 ;  /* 0x0000041b04007986 */ /* 0x0001e8000c101908 */
[----:B------:R0:W-:Y:S04]  /*0a40*/  STG.E desc[UR8][R4.64+0x8], R21 ;  /* 0x0000081504007986 */ /* 0x0001e8000c101908 */
[----:B------:R0:W-:Y:S01]  /*0a50*/  STG.E desc[UR8][R4.64+0xc], R7 ;  /* 0x00000c0704007986 */ /* 0x0001e2000c101908 */
[----:B------:R-:W-:Y:S01]  /*0a60*/  VIADD R17, R17, 0x4 ;  /* 0x0000000411117836 */ /* 0x000fe20000000000 */
[----:B------:R-:W-:Y:S06]  /*0a70*/  BRA.U UP0, `(.L_x_3) ;  /* 0xfffffff900e07547 */ /* 0x000fec000b83ffff */
.L_x_2:
[----:B------:R-:W-:-:S06]  /*0a80*/  ULOP3.LUT UR6, UR5, 0x3, URZ, 0xc0, !UPT ;  /* 0x0000000305067892 */ /* 0x000fcc000f8ec0ff */
[----:B------:R-:W-:-:S13]  /*0a90*/  ISETP.NE.AND P0, PT, RZ, UR6, PT ;  /* 0x00000006ff007c0c */ /* 0x000fda000bf05270 */
[----:B------:R-:W-:Y:S05]  /*0aa0*/  @!P0 EXIT ;  /* 0x000000000000894d */ /* 0x000fea0003800000 */
[----:B------:R-:W-:-:S09]  /*0ab0*/  UISETP.NE.AND UP0, UPT, UR6, 0x1, UPT ;  /* 0x000000010600788c */ /* 0x000fd2000bf05270 */
[----:B------:R-:W-:Y:S05]  /*0ac0*/  BRA.U !UP0, `(.L_x_4) ;  /* 0x0000000108ac7547 */ /* 0x000fea000b800000 */
[----:B------:R-:W1:Y:S01]  /*0ad0*/  LDCU.64 UR6, c[0x0][0x380] ;  /* 0x00007000ff0677ac */ /* 0x000e620008000a00 */
[----:B------:R-:W-:Y:S02]  /*0ae0*/  VIADD R3, R13, UR4 ;  /* 0x000000040d037c36 */ /* 0x000fe40008000000 */
[----:B------:R-:W-:Y:S02]  /*0af0*/  VIADD R2, R12, UR4 ;  /* 0x000000040c027c36 */ /* 0x000fe40008000000 */
[----:B0-----:R-:W-:Y:S01]  /*0b00*/  VIADD R4, R14, UR4 ;  /* 0x000000040e047c36 */ /* 0x001fe20008000000 */
[C---:B-1----:R-:W-:Y:S02]  /*0b10*/  IADD3 R22, P1, PT, R3.reuse, UR6, RZ ;  /* 0x0000000603167c10 */ /* 0x042fe4000ff3e0ff */
[----:B------:R-:W-:Y:S02]  /*0b20*/  IADD3 R16, P0, PT, R2, UR6, RZ ;  /* 0x0000000602107c10 */ /* 0x000fe4000ff1e0ff */
[----:B------:R-:W-:Y:S01]  /*0b30*/  LEA.HI.X.SX32 R23, R3, UR7, 0x1, P1 ;  /* 0x0000000703177c11 */ /* 0x000fe200088f0eff */
[----:B------:R-:W-:Y:S01]  /*0b40*/  VIADD R3, R15, UR4 ;  /* 0x000000040f037c36 */ /* 0x000fe20008000000 */
[----:B------:R-:W-:-:S02]  /*0b50*/  IADD3 R6, P1, PT, R4, UR6, RZ ;  /* 0x0000000604067c10 */ /* 0x000fc4000ff3e0ff */
[----:B------:R-:W-:Y:S01]  /*0b60*/  LEA.HI.X.SX32 R17, R2, UR7, 0x1, P0 ;  /* 0x0000000702117c11 */ /* 0x000fe200080f0eff */
[----:B------:R-:W2:Y:S01]  /*0b70*/  LDG.E.U8.CONSTANT R24, desc[UR8][R22.64] ;  /* 0x0000000816187981 */ /* 0x000ea2000c1e9100 */
[----:B------:R-:W-:-:S03]  /*0b80*/  IADD3 R2, P0, PT, R3, UR6, RZ ;  /* 0x0000000603027c10 */ /* 0x000fc6000ff1e0ff */
[----:B------:R-:W3:Y:S01]  /*0b90*/  LDG.E.U8.CONSTANT R27, desc[UR8][R22.64+0x1] ;  /* 0x00000108161b7981 */ /* 0x000ee2000c1e9100 */
[----:B------:R-:W-:-:S03]  /*0ba0*/  LEA.HI.X.SX32 R7, R4, UR7, 0x1, P1 ;  /* 0x0000000704077c11 */ /* 0x000fc600088f0eff */
[----:B------:R-:W4:Y:S01]  /*0bb0*/  LDG.E.U8.CONSTANT R21, desc[UR8][R16.64] ;  /* 0x0000000810157981 */ /* 0x000f22000c1e9100 */
[----:B------:R-:W-:Y:S01]  /*0bc0*/  LEA.HI.X.SX32 R3, R3, UR7, 0x1, P0 ;  /* 0x0000000703037c11 */ /* 0x000fe200080f0eff */
[----:B------:R-:W0:Y:S02]  /*0bd0*/  LDC.64 R4, c[0x0][0x388] ;  /* 0x0000e200ff047b82 */ /* 0x000e240000000a00 */
[----:B------:R1:W5:Y:S04]  /*0be0*/  LDG.E.U8.CONSTANT R26, desc[UR8][R16.64+0x1] ;  /* 0x00000108101a7981 */ /* 0x000368000c1e9100 */
[----:B------:R-:W5:Y:S04]  /*0bf0*/  LDG.E.U8.CONSTANT R25, desc[UR8][R6.64] ;  /* 0x0000000806197981 */ /* 0x000f68000c1e9100 */
[----:B------:R5:W5:Y:S04]  /*0c00*/  LDG.E.U8.CONSTANT R20, desc[UR8][R6.64+0x1] ;  /* 0x0000010806147981 */ /* 0x000b68000c1e9100 */
[----:B------:R-:W5:Y:S04]  /*0c10*/  LDG.E.U8.CONSTANT R18, desc[UR8][R2.64] ;  /* 0x0000000802127981 */ /* 0x000f68000c1e9100 */
[----:B------:R5:W5:Y:S01]  /*0c20*/  LDG.E.U8.CONSTANT R19, desc[UR8][R2.64+0x1] ;  /* 0x0000010802137981 */ /* 0x000b62000c1e9100 */
[----:B-1----:R-:W-:Y:S01]  /*0c30*/  VIADD R17, R11, UR4 ;  /* 0x000000040b117c36 */ /* 0x002fe20008000000 */
[----:B------:R-:W-:-:S03]  /*0c40*/  UIADD3 UR4, UPT, UPT, UR4, 0x2, URZ ;  /* 0x0000000204047890 */ /* 0x000fc6000fffe0ff */
[----:B0-----:R-:W-:Y:S01]  /*0c50*/  IMAD.WIDE R4, R17, 0x4, R4 ;  /* 0x0000000411047825 */ /* 0x001fe200078e0204 */
[----:B--2---:R-:W-:Y:S02]  /*0c60*/  I2FP.F32.U32 R23, R24 ;  /* 0x0000001800177245 */ /* 0x004fe40000201000 */
[----:B---3--:R-:W-:-:S03]  /*0c70*/  I2FP.F32.U32 R27, R27 ;  /* 0x0000001b001b7245 */ /* 0x008fc60000201000 */
[C---:B------:R-:W-:Y:S01]  /*0c80*/  FMUL R24, R8.reuse, R23 ;  /* 0x0000001708187220 */ /* 0x040fe20000400000 */
[----:B----4-:R-:W-:Y:S01]  /*0c90*/  I2FP.F32.U32 R22, R21 ;  /* 0x0000001500167245 */ /* 0x010fe20000201000 */
[----:B------:R-:W-:Y:S01]  /*0ca0*/  FMUL R27, R8, R27 ;  /* 0x0000001b081b7220 */ /* 0x000fe20000400000 */
[----:B-----5:R-:W-:-:S03]  /*0cb0*/  I2FP.F32.U32 R26, R26 ;  /* 0x0000001a001a7245 */ /* 0x020fc60000201000 */
[C---:B------:R-:W-:Y:S01]  /*0cc0*/  FFMA R7, R9.reuse, R22, R24 ;  /* 0x0000001609077223 */ /* 0x040fe20000000018 */
[----:B------:R-:W-:Y:S01]  /*0cd0*/  I2FP.F32.U32 R25, R25 ;  /* 0x0000001900197245 */ /* 0x000fe20000201000 */
[----:B------:R-:W-:Y:S01]  /*0ce0*/  FFMA R27, R9, R26, R27 ;  /* 0x0000001a091b7223 */ /* 0x000fe2000000001b */
[----:B------:R-:W-:-:S03]  /*0cf0*/  I2FP.F32.U32 R21, R20 ;  /* 0x0000001400157245 */ /* 0x000fc60000201000 */
[C---:B------:R-:W-:Y:S01]  /*0d00*/  FFMA R7, R10.reuse, R25, R7 ;  /* 0x000000190a077223 */ /* 0x040fe20000000007 */
[----:B------:R-:W-:Y:S01]  /*0d10*/  I2FP.F32.U32 R3, R18 ;  /* 0x0000001200037245 */ /* 0x000fe20000201000 */
[----:B------:R-:W-:Y:S01]  /*0d20*/  FFMA R2, R10, R21, R27 ;  /* 0x000000150a027223 */ /* 0x000fe2000000001b */
[----:B------:R-:W-:-:S03]  /*0d30*/  I2FP.F32.U32 R19, R19 ;  /* 0x0000001300137245 */ /* 0x000fc60000201000 */
[C---:B------:R-:W-:Y:S02]  /*0d40*/  FFMA R3, R0.reuse, R3, R7 ;  /* 0x0000000300037223 */ /* 0x040fe40000000007 */
[----:B------:R-:W-:-:S03]  /*0d50*/  FFMA R19, R0, R19, R2 ;  /* 0x0000001300137223 */ /* 0x000fc60000000002 */
[----:B------:R1:W-:Y:S04]  /*0d60*/  STG.E desc[UR8][R4.64], R3 ;  /* 0x0000000304007986 */ /* 0x0003e8000c101908 */
[----:B------:R1:W-:Y:S02]  /*0d70*/  STG.E desc[UR8][R4.64+0x4], R19 ;  /* 0x0000041304007986 */ /* 0x0003e4000c101908 */
.L_x_4:
[----:B------:R-:W-:-:S04]  /*0d80*/  ULOP3.LUT UR5, UR5, 0x1, URZ, 0xc0, !UPT ;  /* 0x0000000105057892 */ /* 0x000fc8000f8ec0ff */
[----:B------:R-:W-:-:S06]  /*0d90*/  UISETP.NE.U32.AND UP0, UPT, UR5, 0x1, UPT ;  /* 0x000000010500788c */ /* 0x000fcc000bf05070 */
[----:B------:R-:W-:-:S13]  /*0da0*/  PLOP3.LUT P0, PT, PT, PT, UP0, 0x80, 0x8 ;  /* 0x000000000008781c */ /* 0x000fda0003f0f008 */
[----:B------:R-:W-:Y:S05]  /*0db0*/  @P0 EXIT ;  /* 0x000000000000094d */ /* 0x000fea0003800000 */
[----:B------:R-:W2:Y:S01]  /*0dc0*/  LDCU.64 UR6, c[0x0][0x380] ;  /* 0x00007000ff0677ac */ /* 0x000ea20008000a00 */
[----:B------:R-:W-:Y:S01]  /*0dd0*/  VIADD R13, R13, UR4 ;  /* 0x000000040d0d7c36 */ /* 0x000fe20008000000 */
[----:B------:R-:W-:Y:S01]  /*0de0*/  IADD3 R15, PT, PT, R15, UR4, RZ ;  /* 0x000000040f0f7c10 */ /* 0x000fe2000fffe0ff */
[----:B-1----:R-:W-:Y:S02]  /*0df0*/  VIADD R3, R12, UR4 ;  /* 0x000000040c037c36 */ /* 0x002fe40008000000 */
[----:B0-----:R-:W-:Y:S01]  /*0e00*/  VIADD R4, R14, UR4 ;  /* 0x000000040e047c36 */ /* 0x001fe20008000000 */
[----:B--2---:R-:W-:Y:S02]  /*0e10*/  IADD3 R6, P1, PT, R13, UR6, RZ ;  /* 0x000000060d067c10 */ /* 0x004fe4000ff3e0ff */
[----:B------:R-:W-:Y:S02]  /*0e20*/  IADD3 R2, P0, PT, R3, UR6, RZ ;  /* 0x0000000603027c10 */ /* 0x000fe4000ff1e0ff */
[----:B------:R-:W-:-:S02]  /*0e30*/  LEA.HI.X.SX32 R7, R13, UR7, 0x1, P1 ;  /* 0x000000070d077c11 */ /* 0x000fc400088f0eff */
[C---:B------:R-:W-:Y:S02]  /*0e40*/  IADD3 R12, P1, PT, R4.reuse, UR6, RZ ;  /* 0x00000006040c7c10 */ /* 0x040fe4000ff3e0ff */
[----:B------:R-:W-:Y:S01]  /*0e50*/  LEA.HI.X.SX32 R3, R3, UR7, 0x1, P0 ;  /* 0x0000000703037c11 */ /* 0x000fe200080f0eff */
[----:B------:R-:W2:Y:S01]  /*0e60*/  LDG.E.U8.CONSTANT R6, desc[UR8][R6.64] ;  /* 0x0000000806067981 */ /* 0x000ea2000c1e9100 */
[C---:B------:R-:W-:Y:S02]  /*0e70*/  IADD3 R14, P0, PT, R15.reuse, UR6, RZ ;  /* 0x000000060f0e7c10 */ /* 0x040fe4000ff1e0ff */
[----:B------:R-:W-:Y:S01]  /*0e80*/  LEA.HI.X.SX32 R13, R4, UR7, 0x1, P1 ;  /* 0x00000007040d7c11 */ /* 0x000fe200088f0eff */
[----:B------:R-:W3:Y:S01]  /*0e90*/  LDG.E.U8.CONSTANT R2, desc[UR8][R2.64] ;  /* 0x0000000802027981 */ /* 0x000ee2000c1e9100 */
[----:B------:R-:W-:Y:S01]  /*0ea0*/  LEA.HI.X.SX32 R15, R15, UR7, 0x1, P0 ;  /* 0x000000070f0f7c11 */ /* 0x000fe200080f0eff */
[----:B------:R-:W0:Y:S02]  /*0eb0*/  LDC.64 R4, c[0x0][0x388] ;  /* 0x0000e200ff047b82 */ /* 0x000e240000000a00 */
[----:B------:R-:W4:Y:S04]  /*0ec0*/  LDG.E.U8.CONSTANT R12, desc[UR8][R12.64] ;  /* 0x000000080c0c7981 */ /* 0x000f28000c1e9100 */
[----:B------:R-:W5:Y:S01]  /*0ed0*/  LDG.E.U8.CONSTANT R14, desc[UR8][R14.64] ;  /* 0x000000080e0e7981 */ /* 0x000f62000c1e9100 */
[----:B------:R-:W-:-:S04]  /*0ee0*/  VIADD R11, R11, UR4 ;  /* 0x000000040b0b7c36 */ /* 0x000fc80008000000 */
[----:B0-----:R-:W-:Y:S01]  /*0ef0*/  IMAD.WIDE R4, R11, 0x4, R4 ;  /* 0x000000040b047825 */ /* 0x001fe200078e0204 */
[----:B--2---:R-:W-:Y:S02]  /*0f00*/  I2FP.F32.U32 R17, R6 ;  /* 0x0000000600117245 */ /* 0x004fe40000201000 */
[----:B---3--:R-:W-:-:S03]  /*0f10*/  I2FP.F32.U32 R16, R2 ;  /* 0x0000000200107245 */ /* 0x008fc60000201000 */
[----:B------:R-:W-:Y:S01]  /*0f20*/  FMUL R8, R8, R17 ;  /* 0x0000001108087220 */ /* 0x000fe20000400000 */
[----:B----4-:R-:W-:-:S03]  /*0f30*/  I2FP.F32.U32 R7, R12 ;  /* 0x0000000c00077245 */ /* 0x010fc60000201000 */
[----:B------:R-:W-:Y:S01]  /*0f40*/  FFMA R9, R9, R16, R8 ;  /* 0x0000001009097223 */ /* 0x000fe20000000008 */
[----:B-----5:R-:W-:-:S03]  /*0f50*/  I2FP.F32.U32 R3, R14 ;  /* 0x0000000e00037245 */ /* 0x020fc60000201000 */
[----:B------:R-:W-:-:S04]  /*0f60*/  FFMA R7, R10, R7, R9 ;  /* 0x000000070a077223 */ /* 0x000fc80000000009 */
[----:B------:R-:W-:-:S05]  /*0f70*/  FFMA R3, R0, R3, R7 ;  /* 0x0000000300037223 */ /* 0x000fca0000000007 */
[----:B------:R-:W-:Y:S01]  /*0f80*/  STG.E desc[UR8][R4.64], R3 ;  /* 0x0000000304007986 */ /* 0x000fe2000c101908 */
[----:B------:R-:W-:Y:S05]  /*0f90*/  EXIT ;  /* 0x000000000000794d */ /* 0x000fea0003800000 */
        .weak           $__internal_0_$__cuda_sm3x_div_rn_noftz_f32_slowpath
        .type           $__internal_0_$__cuda_sm3x_div_rn_noftz_f32_slowpath,@function
        .size           $__internal_0_$__cuda_sm3x_div_rn_noftz_f32_slowpath,(.L_x_28 - $__internal_0_$__cuda_sm3x_div_rn_noftz_f32_slowpath)
$__internal_0_$__cuda_sm3x_div_rn_noftz_f32_slowpath:
[----:B------:R-:W-:Y:S02]  /*0fa0*/  SHF.R.U32.HI R8, RZ, 0x17, R3 ;  /* 0x00000017ff087819 */ /* 0x000fe40000011603 */
[----:B------:R-:W-:Y:S02]  /*0fb0*/  SHF.R.U32.HI R7, RZ, 0x17, R0 ;  /* 0x00000017ff077819 */ /* 0x000fe40000011600 */
[----:B------:R-:W-:Y:S02]  /*0fc0*/  LOP3.LUT R12, R8, 0xff, RZ, 0xc0, !PT ;  /* 0x000000ff080c7812 */ /* 0x000fe400078ec0ff */
[----:B------:R-:W-:-:S03]  /*0fd0*/  LOP3.LUT R10, R7, 0xff, RZ, 0xc0, !PT ;  /* 0x000000ff070a7812 */ /* 0x000fc600078ec0ff */
[----:B------:R-:W-:Y:S02]  /*0fe0*/  VIADD R9, R12, 0xffffffff ;  /* 0xffffffff0c097836 */ /* 0x000fe40000000000 */
[----:B------:R-:W-:-:S03]  /*0ff0*/  VIADD R8, R10, 0xffffffff ;  /* 0xffffffff0a087836 */ /* 0x000fc60000000000 */
[----:B------:R-:W-:-:S04]  /*1000*/  ISETP.GT.U32.AND P0, PT, R9, 0xfd, PT ;  /* 0x000000fd0900780c */ /* 0x000fc80003f04070 */
[----:B------:R-:W-:-:S13]  /*1010*/  ISETP.GT.U32.OR P0, PT, R8, 0xfd, P0 ;  /* 0x000000fd0800780c */ /* 0x000fda0000704470 */
[----:B------:R-:W-:Y:S01]  /*1020*/  @!P0 IMAD.MOV.U32 R7, RZ, RZ, RZ ;  /* 0x000000ffff078224 */ /* 0x000fe200078e00ff */
[----:B------:R-:W-:Y:S06]  /*1030*/  @!P0 BRA `(.L_x_5) ;  /* 0x00000000005c8947 */ /* 0x000fec0003800000 */
[----:B------:R-:W-:Y:S02]  /*1040*/  FSETP.GTU.FTZ.AND P0, PT, |R0|, +INF , PT ;  /* 0x7f8000000000780b */ /* 0x000fe40003f1c200 */
[----:B------:R-:W-:-:S04]  /*1050*/  FSETP.GTU.FTZ.AND P1, PT, |R3|, +INF , PT ;  /* 0x7f8000000300780b */ /* 0x000fc80003f3c200 */
[----:B------:R-:W-:-:S13]  /*1060*/  PLOP3.LUT P0, PT, P0, P1, PT, 0xf8, 0x8f ;  /* 0x00000000008f781c */ /* 0x000fda0000703f70 */
[----:B------:R-:W-:Y:S05]  /*1070*/  @P0 BRA `(.L_x_6) ;  /* 0x0000000400440947 */ /* 0x000fea0003800000 */
[----:B------:R-:W-:-:S13]  /*1080*/  LOP3.LUT P0, RZ, R3, 0x7fffffff, R0, 0xc8, !PT ;  /* 0x7fffffff03ff7812 */ /* 0x000fda000780c800 */
[----:B------:R-:W-:Y:S05]  /*1090*/  @!P0 BRA `(.L_x_7) ;  /* 0x0000000400348947 */ /* 0x000fea0003800000 */
[C---:B------:R-:W-:Y:S02]  /*10a0*/  FSETP.NEU.FTZ.AND P2, PT, |R0|.reuse, +INF , PT ;  /* 0x7f8000000000780b */ /* 0x040fe40003f5d200 */
[----:B------:R-:W-:Y:S02]  /*10b0*/  FSETP.NEU.FTZ.AND P1, PT, |R3|, +INF , PT ;  /* 0x7f8000000300780b */ /* 0x000fe40003f3d200 */
[----:B------:R-:W-:-:S11]  /*10c0*/  FSETP.NEU.FTZ.AND P0, PT, |R0|, +INF , PT ;  /* 0x7f8000000000780b */ /* 0x000fd60003f1d200 */
[----:B------:R-:W-:Y:S05]  /*10d0*/  @!P1 BRA !P2, `(.L_x_7) ;  /* 0x0000000400249947 */ /* 0x000fea0005000000 */
[----:B------:R-:W-:-:S04]  /*10e0*/  LOP3.LUT P2, RZ, R0, 0x7fffffff, RZ, 0xc0, !PT ;  /* 0x7fffffff00ff7812 */ /* 0x000fc8000784c0ff */
[----:B------:R-:W-:-:S13]  /*10f0*/  PLOP3.LUT P1, PT, P1, P2, PT, 0x2f, 0xf2 ;  /* 0x0000000000f2781c */ /* 0x000fda0000f24577 */
[----:B------:R-:W-:Y:S05]  /*1100*/  @P1 BRA `(.L_x_8) ;  /* 0x0000000400101947 */ /* 0x000fea0003800000 */
[----:B------:R-:W-:-:S04]  /*1110*/  LOP3.LUT P1, RZ, R3, 0x7fffffff, RZ, 0xc0, !PT ;  /* 0x7fffffff03ff7812 */ /* 0x000fc8000782c0ff */
[----:B------:R-:W-:-:S13]  /*1120*/  PLOP3.LUT P0, PT, P0, P1, PT, 0x2f, 0xf2 ;  /* 0x0000000000f2781c */ /* 0x000fda0000702577 */
[----:B------:R-:W-:Y:S05]  /*1130*/  @P0 BRA `(.L_x_9) ;  /* 0x0000000000f80947 */ /* 0x000fea0003800000 */
[----:B------:R-:W-:Y:S02]  /*1140*/  ISETP.GE.AND P0, PT, R8, RZ, PT ;  /* 0x000000ff0800720c */ /* 0x000fe40003f06270 */
[----:B------:R-:W-:-:S11]  /*1150*/  ISETP.GE.AND P1, PT, R9, RZ, PT ;  /* 0x000000ff0900720c */ /* 0x000fd60003f26270 */
[----:B------:R-:W-:Y:S02]  /*1160*/  @P0 IMAD.MOV.U32 R7, RZ, RZ, RZ ;  /* 0x000000ffff070224 */ /* 0x000fe400078e00ff */
[----:B------:R-:W-:Y:S01]  /*1170*/  @!P0 FFMA R0, R0, 1.84467440737095516160e+19, RZ ;  /* 0x5f80000000008823 */ /* 0x000fe200000000ff */
[----:B------:R-:W-:Y:S02]  /*1180*/  @!P0 IMAD.MOV.U32 R7, RZ, RZ, -0x40 ;  /* 0xffffffc0ff078424 */ /* 0x000fe400078e00ff */
[----:B------:R-:W-:Y:S02]  /*1190*/  @!P1 FFMA R3, R3, 1.84467440737095516160e+19, RZ ;  /* 0x5f80000003039823 */ /* 0x000fe400000000ff */
[----:B------:R-:W-:-:S07]  /*11a0*/  @!P1 VIADD R7, R7, 0x40 ;  /* 0x0000004007079836 */ /* 0x000fce0000000000 */
.L_x_5:
[----:B------:R-:W-:-:S05]  /*11b0*/  LEA R8, R12, 0xc0800000, 0x17 ;  /* 0xc08000000c087811 */ /* 0x000fca00078eb8ff */
[----:B------:R-:W-:Y:S02]  /*11c0*/  IMAD.IADD R8, R3, 0x1, -R8 ;  /* 0x0000000103087824 */ /* 0x000fe400078e0a08 */
[----:B------:R-:W-:Y:S02]  /*11d0*/  VIADD R3, R10, 0xffffff81 ;  /* 0xffffff810a037836 */ /* 0x000fe40000000000 */
[----:B------:R0:W1:Y:S01]  /*11e0*/  MUFU.RCP R9, R8 ;  /* 0x0000000800097308 */ /* 0x0000620000001000 */
[----:B------:R-:W-:Y:S01]  /*11f0*/  FADD.FTZ R11, -R8, -RZ ;  /* 0x800000ff080b7221 */ /* 0x000fe20000010100 */
[C---:B------:R-:W-:Y:S01]  /*1200*/  IMAD R0, R3.reuse, -0x800000, R0 ;  /* 0xff80000003007824 */ /* 0x040fe200078e0200 */
[----:B0-----:R-:W-:-:S04]  /*1210*/  IADD3 R8, PT, PT, R3, 0x7f, -R12 ;  /* 0x0000007f03087810 */ /* 0x001fc80007ffe80c */
[----:B------:R-:W-:Y:S01]  /*1220*/  IADD3 R8, PT, PT, R8, R7, RZ ;  /* 0x0000000708087210 */ /* 0x000fe20007ffe0ff */
[----:B-1----:R-:W-:-:S04]  /*1230*/  FFMA R10, R9, R11, 1 ;  /* 0x3f800000090a7423 */ /* 0x002fc8000000000b */
[----:B------:R-:W-:-:S04]  /*1240*/  FFMA R14, R9, R10, R9 ;  /* 0x0000000a090e7223 */ /* 0x000fc80000000009 */
[----:B------:R-:W-:-:S04]  /*1250*/  FFMA R9, R0, R14, RZ ;  /* 0x0000000e00097223 */ /* 0x000fc800000000ff */
[----:B------:R-:W-:-:S04]  /*1260*/  FFMA R10, R11, R9, R0 ;  /* 0x000000090b0a7223 */ /* 0x000fc80000000000 */
[----:B------:R-:W-:-:S04]  /*1270*/  FFMA R9, R14, R10, R9 ;  /* 0x0000000a0e097223 */ /* 0x000fc80000000009 */
[----:B------:R-:W-:-:S04]  /*1280*/  FFMA R10, R11, R9, R0 ;  /* 0x000000090b0a7223 */ /* 0x000fc80000000000 */
[----:B------:R-:W-:-:S05]  /*1290*/  FFMA R0, R14, R10, R9 ;  /* 0x0000000a0e007223 */ /* 0x000fca0000000009 */
[----:B------:R-:W-:-:S04]  /*12a0*/  SHF.R.U32.HI R3, RZ, 0x17, R0 ;  /* 0x00000017ff037819 */ /* 0x000fc80000011600 */
[----:B------:R-:W-:-:S05]  /*12b0*/  LOP3.LUT R3, R3, 0xff, RZ, 0xc0, !PT ;  /* 0x000000ff03037812 */ /* 0x000fca00078ec0ff */
[----:B------:R-:W-:-:S04]  /*12c0*/  IMAD.IADD R11, R3, 0x1, R8 ;  /* 0x00000001030b7824 */ /* 0x000fc800078e0208 */
[----:B------:R-:W-:-:S05]  /*12d0*/  VIADD R3, R11, 0xffffffff ;  /* 0xffffffff0b037836 */ /* 0x000fca0000000000 */
[----:B------:R-:W-:-:S13]  /*12e0*/  ISETP.GE.U32.AND P0, PT, R3, 0xfe, PT ;  /* 0x000000fe0300780c */ /* 0x000fda0003f06070 */
[----:B------:R-:W-:Y:S05]  /*12f0*/  @!P0 BRA `(.L_x_10) ;  /* 0x0000000000808947 */ /* 0x000fea0003800000 */
[----:B------:R-:W-:-:S13]  /*1300*/  ISETP.GT.AND P0, PT, R11, 0xfe, PT ;  /* 0x000000fe0b00780c */ /* 0x000fda0003f04270 */
[----:B------:R-:W-:Y:S05]  /*1310*/  @P0 BRA `(.L_x_11) ;  /* 0x00000000006c0947 */ /* 0x000fea0003800000 */
[----:B------:R-:W-:-:S13]  /*1320*/  ISETP.GE.AND P0, PT, R11, 0x1, PT ;  /* 0x000000010b00780c */ /* 0x000fda0003f06270 */
[----:B------:R-:W-:Y:S05]  /*1330*/  @P0 BRA `(.L_x_12) ;  /* 0x0000000000980947 */ /* 0x000fea0003800000 */
[----:B------:R-:W-:Y:S02]  /*1340*/  ISETP.GE.AND P0, PT, R11, -0x18, PT ;  /* 0xffffffe80b00780c */ /* 0x000fe40003f06270 */
[----:B------:R-:W-:-:S11]  /*1350*/  LOP3.LUT R0, R0, 0x80000000, RZ, 0xc0, !PT ;  /* 0x8000000000007812 */ /* 0x000fd600078ec0ff */
[----:B------:R-:W-:Y:S05]  /*1360*/  @!P0 BRA `(.L_x_12) ;  /* 0x00000000008c8947 */ /* 0x000fea0003800000 */
[CCC-:B------:R-:W-:Y:S01]  /*1370*/  FFMA.RZ R3, R14.reuse, R10.reuse, R9.reuse ;  /* 0x0000000a0e037223 */ /* 0x1c0fe2000000c009 */
[CCC-:B------:R-:W-:Y:S01]  /*1380*/  FFMA.RM R8, R14.reuse, R10.reuse, R9.reuse ;  /* 0x0000000a0e087223 */ /* 0x1c0fe20000004009 */
[C---:B------:R-:W-:Y:S02]  /*1390*/  ISETP.NE.AND P2, PT, R11.reuse, RZ, PT ;  /* 0x000000ff0b00720c */ /* 0x040fe40003f45270 */
[----:B------:R-:W-:Y:S02]  /*13a0*/  ISETP.NE.AND P1, PT, R11, RZ, PT ;  /* 0x000000ff0b00720c */ /* 0x000fe40003f25270 */
[----:B------:R-:W-:Y:S01]  /*13b0*/  LOP3.LUT R7, R3, 0x7fffff, RZ, 0xc0, !PT ;  /* 0x007fffff03077812 */ /* 0x000fe200078ec0ff */
[----:B------:R-:W-:Y:S01]  /*13c0*/  FFMA.RP R3, R14, R10, R9 ;  /* 0x0000000a0e037223 */ /* 0x000fe20000008009 */
[----:B------:R-:W-:Y:S02]  /*13d0*/  VIADD R10, R11, 0x20 ;  /* 0x000000200b0a7836 */ /* 0x000fe40000000000 */
[----:B------:R-:W-:Y:S01]  /*13e0*/  LOP3.LUT R7, R7, 0x800000, RZ, 0xfc, !PT ;  /* 0x0080000007077812 */ /* 0x000fe200078efcff */
[----:B------:R-:W-:Y:S01]  /*13f0*/  IMAD.MOV R9, RZ, RZ, -R11 ;  /* 0x000000ffff097224 */ /* 0x000fe200078e0a0b */
[----:B------:R-:W-:-:S02]  /*1400*/  FSETP.NEU.FTZ.AND P0, PT, R3, R8, PT ;  /* 0x000000080300720b */ /* 0x000fc40003f1d000 */
[----:B------:R-:W-:Y:S02]  /*1410*/  SHF.L.U32 R10, R7, R10, RZ ;  /* 0x0000000a070a7219 */ /* 0x000fe400000006ff */
[----:B------:R-:W-:Y:S02]  /*1420*/  SEL R8, R9, RZ, P2 ;  /* 0x000000ff09087207 */ /* 0x000fe40001000000 */
[----:B------:R-:W-:Y:S02]  /*1430*/  ISETP.NE.AND P1, PT, R10, RZ, P1 ;  /* 0x000000ff0a00720c */ /* 0x000fe40000f25270 */
[----:B------:R-:W-:Y:S02]  /*1440*/  SHF.R.U32.HI R8, RZ, R8, R7 ;  /* 0x00000008ff087219 */ /* 0x000fe40000011607 */
[----:B------:R-:W-:Y:S02]  /*1450*/  PLOP3.LUT P0, PT, P0, P1, PT, 0xf8, 0x8f ;  /* 0x00000000008f781c */ /* 0x000fe40000703f70 */
[----:B------:R-:W-:-:S02]  /*1460*/  SHF.R.U32.HI R10, RZ, 0x1, R8 ;  /* 0x00000001ff0a7819 */ /* 0x000fc40000011608 */
[----:B------:R-:W-:-:S04]  /*1470*/  SEL R3, RZ, 0x1, !P0 ;  /* 0x00000001ff037807 */ /* 0x000fc80004000000 */
[----:B------:R-:W-:-:S04]  /*1480*/  LOP3.LUT R3, R3, 0x1, R10, 0xf8, !PT ;  /* 0x0000000103037812 */ /* 0x000fc800078ef80a */
[----:B------:R-:W-:-:S05]  /*1490*/  LOP3.LUT R3, R3, R8, RZ, 0xc0, !PT ;  /* 0x0000000803037212 */ /* 0x000fca00078ec0ff */
[----:B------:R-:W-:-:S05]  /*14a0*/  IMAD.IADD R3, R10, 0x1, R3 ;  /* 0x000000010a037824 */ /* 0x000fca00078e0203 */
[----:B------:R-:W-:Y:S01]  /*14b0*/  LOP3.LUT R0, R3, R0, RZ, 0xfc, !PT ;  /* 0x0000000003007212 */ /* 0x000fe200078efcff */
[----:B------:R-:W-:Y:S06]  /*14c0*/  BRA `(.L_x_12) ;  /* 0x0000000000347947 */ /* 0x000fec0003800000 */
.L_x_11:
[----:B------:R-:W-:-:S04]  /*14d0*/  LOP3.LUT R0, R0, 0x80000000, RZ, 0xc0, !PT ;  /* 0x8000000000007812 */ /* 0x000fc800078ec0ff */
[----:B------:R-:W-:Y:S01]  /*14e0*/  LOP3.LUT R0, R0, 0x7f800000, RZ, 0xfc, !PT ;  /* 0x7f80000000007812 */ /* 0x000fe200078efcff */
[----:B------:R-:W-:Y:S06]  /*14f0*/  BRA `(.L_x_12) ;  /* 0x0000000000287947 */ /* 0x000fec0003800000 */
.L_x_10:
[----:B------:R-:W-:Y:S01]  /*1500*/  IMAD R0, R8, 0x800000, R0 ;  /* 0x0080000008007824 */ /* 0x000fe200078e0200 */
[----:B------:R-:W-:Y:S06]  /*1510*/  BRA `(.L_x_12) ;  /* 0x0000000000207947 */ /* 0x000fec0003800000 */
.L_x_9:
[----:B------:R-:W-:-:S04]  /*1520*/  LOP3.LUT R0, R3, 0x80000000, R0, 0x48, !PT ;  /* 0x8000000003007812 */ /* 0x000fc800078e4800 */
[----:B------:R-:W-:Y:S01]  /*1530*/  LOP3.LUT R0, R0, 0x7f800000, RZ, 0xfc, !PT ;  /* 0x7f80000000007812 */ /* 0x000fe200078efcff */
[----:B------:R-:W-:Y:S06]  /*1540*/  BRA `(.L_x_12) ;  /* 0x0000000000147947 */ /* 0x000fec0003800000 */
.L_x_8:
[----:B------:R-:W-:Y:S01]  /*1550*/  LOP3.LUT R0, R3, 0x80000000, R0, 0x48, !PT ;  /* 0x8000000003007812 */ /* 0x000fe200078e4800 */
[----:B------:R-:W-:Y:S06]  /*1560*/  BRA `(.L_x_12) ;  /* 0x00000000000c7947 */ /* 0x000fec0003800000 */
.L_x_7:
[----:B------:R-:W0:Y:S01]  /*1570*/  MUFU.RSQ R0, -QNAN ;  /* 0xffc0000000007908 */ /* 0x000e220000001400 */
[----:B------:R-:W-:Y:S05]  /*1580*/  BRA `(.L_x_12) ;  /* 0x0000000000047947 */ /* 0x000fea0003800000 */
.L_x_6:
[----:B------:R-:W-:-:S07]  /*1590*/  FADD.FTZ R0, R0, R3 ;  /* 0x0000000300007221 */ /* 0x000fce0000010000 */
.L_x_12:
[----:B------:R-:W-:-:S04]  /*15a0*/  IMAD.MOV.U32 R7, RZ, RZ, 0x0 ;  /* 0x00000000ff077424 */ /* 0x000fc800078e00ff */
[----:B0-----:R-:W-:Y:S05]  /*15b0*/  RET.REL.NODEC R6 `(resize_bilinear_u8_to_f32) ;  /* 0xffffffe806907950 */ /* 0x001fea0003c3ffff */
.L_x_13:
[----:B------:R-:W-:-:S00]  /*15c0*/  BRA `(.L_x_13) ;  /* 0xfffffffc00fc7947 */ /* 0x000fc0000383ffff */
[----:B------:R-:W-:-:S00]  /*15d0*/  NOP ;  /* 0x0000000000007918 */ /* 0x000fc00000000000 */
        /* <DEDUP_REMOVED lines=10> */
.L_x_28:


//--------------------- .text.resize_bilinear_u8  --------------------------
	.section	.text.resize_bilinear_u8,"ax",@progbits
	.align	128
        .global         resize_bilinear_u8
        .type           resize_bilinear_u8,@function
        .size           resize_bilinear_u8,(.L_x_29 - resize_bilinear_u8)
        .other          resize_bilinear_u8,@"STO_CUDA_ENTRY STV_DEFAULT"
resize_bilinear_u8:
.text.resize_bilinear_u8:
        /* <DEDUP_REMOVED lines=25> */
[----:B------:R-:W-:Y:S05]  /*0190*/  CALL.REL.NOINC `($__internal_1_$__cuda_sm3x_div_rn_noftz_f32_slowpath) ;  /* 0x0000000c00f47944 */ /* 0x000fea0003c00000 */
[----:B------:R-:W-:-:S07]  /*01a0*/  IMAD.MOV.U32 R4, RZ, RZ, R0 ;  /* 0x000000ffff047224 */ /* 0x000fce00078e0000 */
.L_x_14:
        /* <DEDUP_REMOVED lines=15> */
.L_x_15:
        /* <DEDUP_REMOVED lines=48> */
[----:B------:R-:W-:Y:S01]  /*05a0*/  IMAD.MOV.U32 R19, RZ, RZ, R14 ;  /* 0x000000ffff137224 */ /* 0x000fe200078e000e */
[----:B------:R-:W1:Y:S01]  /*05b0*/  LDCU.64 UR14, c[0x0][0x388] ;  /* 0x00007100ff0e77ac */ /* 0x000e620008000a00 */
[----:B------:R-:W-:Y:S02]  /*05c0*/  IMAD.MOV.U32 R16, RZ, RZ, R13 ;  /* 0x000000ffff107224 */ /* 0x000fe400078e000d */
[----:B------:R-:W-:Y:S01]  /*05d0*/  IMAD.MOV.U32 R20, RZ, RZ, R12 ;  /* 0x000000ffff147224 */ /* 0x000fe200078e000c */
[----:B------:R-:W-:-:S02]  /*05e0*/  UIADD3 UR6, UPT, UPT, -UR4, URZ, URZ ;  /* 0x000000ff04067290 */ /* 0x000fc4000fffe1ff */
[----:B0-----:R-:W-:-:S04]  /*05f0*/  UIADD3 UR7, UP0, UPT, UR12, 0x1, URZ ;  /* 0x000000010c077890 */ /* 0x001fc8000ff1e0ff */
[----:B------:R-:W-:-:S12]  /*0600*/  UIADD3.X UR10, UPT, UPT, URZ, UR13, URZ, UP0, !UPT ;  /* 0x0000000dff0a7290 */ /* 0x000fd800087fe4ff */
.L_x_17:
[----:B0-----:R-:W-:Y:S02]  /*0610*/  IADD3 R2, P1, PT, R16, UR7, RZ ;  /* 0x0000000710027c10 */ /* 0x001fe4000ff3e0ff */
[----:B------:R-:W-:Y:S02]  /*0620*/  IADD3 R4, P0, PT, R20, UR7, RZ ;  /* 0x0000000714047c10 */ /* 0x000fe4000ff1e0ff */
[----:B------:R-:W-:Y:S02]  /*0630*/  LEA.HI.X.SX32 R3, R16, UR10, 0x1, P1 ;  /* 0x0000000a10037c11 */ /* 0x000fe400088f0eff */
[----:B------:R-:W-:-:S03]  /*0640*/  LEA.HI.X.SX32 R5, R20, UR10, 0x1, P0 ;  /* 0x0000000a14057c11 */ /* 0x000fc600080f0eff */
[----:B------:R-:W2:Y:S04]  /*0650*/  LDG.E.U8.CONSTANT R25, desc[UR8][R2.64] ;  /* 0x0000000802197981 */ /* 0x000ea8000c1e9100 */
[----:B------:R-:W3:Y:S04]  /*0660*/  LDG.E.U8.CONSTANT R24, desc[UR8][R4.64] ;  /* 0x0000000804187981 */ /* 0x000ee8000c1e9100 */
[----:B------:R-:W4:Y:S04]  /*0670*/  LDG.E.U8.CONSTANT R27, desc[UR8][R2.64+-0x1] ;  /* 0xffffff08021b7981 */ /* 0x000f28000c1e9100 */
[----:B------:R-:W5:Y:S04]  /*0680*/  LDG.E.U8.CONSTANT R22, desc[UR8][R2.64+0x1] ;  /* 0x0000010802167981 */ /* 0x000f68000c1e9100 */
[----:B------:R-:W5:Y:S04]  /*0690*/  LDG.E.U8.CONSTANT R26, desc[UR8][R4.64+-0x1] ;  /* 0xffffff08041a7981 */ /* 0x000f68000c1e9100 */
[----:B------:R-:W5:Y:S04]  /*06a0*/  LDG.E.U8.CONSTANT R23, desc[UR8][R4.64+0x1] ;  /* 0x0000010804177981 */ /* 0x000f68000c1e9100 */
[----:B------:R2:W5:Y:S04]  /*06b0*/  LDG.E.U8.CONSTANT R21, desc[UR8][R2.64+0x2] ;  /* 0x0000020802157981 */ /* 0x000568000c1e9100 */
[----:B------:R0:W5:Y:S01]  /*06c0*/  LDG.E.U8.CONSTANT R29, desc[UR8][R4.64+0x2] ;  /* 0x00000208041d7981 */ /* 0x000162000c1e9100 */
[----:B------:R-:W-:-:S04]  /*06d0*/  IADD3 R6, P0, PT, R19, UR7, RZ ;  /* 0x0000000713067c10 */ /* 0x000fc8000ff1e0ff */
[----:B------:R-:W-:-:S05]  /*06e0*/  LEA.HI.X.SX32 R7, R19, UR10, 0x1, P0 ;  /* 0x0000000a13077c11 */ /* 0x000fca00080f0eff */
[----:B------:R-:W5:Y:S04]  /*06f0*/  LDG.E.U8.CONSTANT R28, desc[UR8][R6.64+-0x1] ;  /* 0xffffff08061c7981 */ /* 0x000f68000c1e9100 */
[----:B------:R-:W5:Y:S01]  /*0700*/  LDG.E.U8.CONSTANT R4, desc[UR8][R6.64+0x2] ;  /* 0x0000020806047981 */ /* 0x000f62000c1e9100 */
[----:B--2---:R-:W-:-:S03]  /*0710*/  I2FP.F32.U32 R3, R25 ;  /* 0x0000001900037245 */ /* 0x004fc60000201000 */
[----:B------:R-:W2:Y:S01]  /*0720*/  LDG.E.U8.CONSTANT R25, desc[UR8][R6.64+0x1] ;  /* 0x0000010806197981 */ /* 0x000ea2000c1e9100 */
[----:B---3--:R-:W-:Y:S01]  /*0730*/  I2FP.F32.U32 R24, R24 ;  /* 0x0000001800187245 */ /* 0x008fe20000201000 */
[----:B------:R-:W-:Y:S01]  /*0740*/  FMUL R2, R8, R3 ;  /* 0x0000000308027220 */ /* 0x000fe20000400000 */
[----:B----4-:R-:W-:-:S03]  /*0750*/  I2FP.F32.U32 R27, R27 ;  /* 0x0000001b001b7245 */ /* 0x010fc60000201000 */
[C---:B0-----:R-:W-:Y:S01]  /*0760*/  FFMA R5, R9.reuse, R24, R2 ;  /* 0x0000001809057223 */ /* 0x041fe20000000002 */
[----:B-----5:R-:W-:Y:S01]  /*0770*/  I2FP.F32.U32 R3, R22 ;  /* 0x0000001600037245 */ /* 0x020fe20000201000 */
[C---:B------:R-:W-:Y:S01]  /*0780*/  FMUL R27, R8.reuse, R27 ;  /* 0x0000001b081b7220 */ /* 0x040fe20000400000 */
[----:B------:R-:W-:Y:S01]  /*0790*/  IMAD.U32 R24, RZ, RZ, UR12 ;  /* 0x0000000cff187e24 */ /* 0x000fe2000f8e00ff */
[----:B------:R-:W-:Y:S02]  /*07a0*/  I2FP.F32.U32 R26, R26 ;  /* 0x0000001a001a7245 */ /* 0x000fe40000201000 */
[----:B------:R-:W-:Y:S01]  /*07b0*/  FMUL R22, R8, R3 ;  /* 0x0000000308167220 */ /* 0x000fe20000400000 */
[----:B------:R-:W-:Y:S02]  /*07c0*/  I2FP.F32.U32 R2, R23 ;  /* 0x0000001700027245 */ /* 0x000fe40000201000 */
[C---:B------:R-:W-:Y:S01]  /*07d0*/  FFMA R27, R9.reuse, R26, R27 ;  /* 0x0000001a091b7223 */ /* 0x040fe2000000001b */
[----:B------:R-:W-:Y:S01]  /*07e0*/  SHF.R.S32.HI R3, RZ, 0x1f, R17 ;  /* 0x0000001fff037819 */ /* 0x000fe20000011411 */
[----:B------:R0:W3:Y:S01]  /*07f0*/  LDG.E.U8.CONSTANT R26, desc[UR8][R6.64] ;  /* 0x00000008061a7981 */ /* 0x0000e2000c1e9100 */
[----:B------:R-:W-:Y:S01]  /*0800*/  I2FP.F32.U32 R21, R21 ;  /* 0x0000001500157245 */ /* 0x000fe20000201000 */
[----:B------:R-:W-:Y:S01]  /*0810*/  FFMA R23, R9, R2, R22 ;  /* 0x0000000209177223 */ /* 0x000fe20000000016 */
[----:B------:R-:W-:-:S03]  /*0820*/  IADD3 R2, P0, P1, R17, 0x3, R24 ;  /* 0x0000000311027810 */ /* 0x000fc6000791e018 */
[----:B------:R-:W-:Y:S01]  /*0830*/  FMUL R22, R8, R21 ;  /* 0x0000001508167220 */ /* 0x000fe20000400000 */
[----:B------:R-:W-:Y:S02]  /*0840*/  IADD3.X R3, PT, PT, R3, UR13, RZ, P0, P1 ;  /* 0x0000000d03037c10 */ /* 0x000fe400087e24ff */
[----:B0-----:R-:W-:-:S03]  /*0850*/  I2FP.F32.U32 R6, R29 ;  /* 0x0000001d00067245 */ /* 0x001fc60000201000 */
[----:B------:R-:W4:Y:S02]  /*0860*/  LDG.E.U8.CONSTANT R24, desc[UR8][R2.64+-0x3] ;  /* 0xfffffd0802187981 */ /* 0x000f24000c1e9100 */
[----:B------:R-:W-:Y:S02]  /*0870*/  FFMA R7, R9, R6, R22 ;  /* 0x0000000609077223 */ /* 0x000fe40000000016 */
[----:B------:R-:W5:Y:S04]  /*0880*/  LDG.E.U8.CONSTANT R21, desc[UR8][R2.64+-0x2] ;  /* 0xfffffe0802157981 */ /* 0x000f68000c1e9100 */
[----:B------:R-:W5:Y:S04]  /*0890*/  LDG.E.U8.CONSTANT R6, desc[UR8][R2.64+-0x1] ;  /* 0xffffff0802067981 */ /* 0x000f68000c1e9100 */
[----:B------:R-:W5:Y:S01]  /*08a0*/  LDG.E.U8.CONSTANT R22, desc[UR8][R2.64] ;  /* 0x0000000802167981 */ /* 0x000f62000c1e9100 */
[----:B------:R-:W-:-:S05]  /*08b0*/  I2FP.F32.U32 R28, R28 ;  /* 0x0000001c001c7245 */ /* 0x000fca0000201000 */
[----:B------:R-:W-:Y:S01]  /*08c0*/  FFMA R27, R10, R28, R27 ;  /* 0x0000001c0a1b7223 */ /* 0x000fe2000000001b */
[----:B------:R-:W-:-:S04]  /*08d0*/  UIADD3 UR6, UPT, UPT, UR6, 0x4, URZ ;  /* 0x0000000406067890 */ /* 0x000fc8000fffe0ff */
[----:B------:R-:W-:Y:S01]  /*08e0*/  UISETP.NE.AND UP0, UPT, UR6, URZ, UPT ;  /* 0x000000ff0600728c */ /* 0x000fe2000bf05270 */
[----:B------:R-:W-:Y:S02]  /*08f0*/  VIADD R20, R20, 0x4 ;  /* 0x0000000414147836 */ /* 0x000fe40000000000 */
[----:B------:R-:W-:Y:S02]  /*0900*/  VIADD R16, R16, 0x4 ;  /* 0x0000000410107836 */ /* 0x000fe40000000000 */
[----:B------:R-:W-:Y:S02]  /*0910*/  VIADD R19, R19, 0x4 ;  /* 0x0000000413137836 */ /* 0x000fe40000000000 */
[----:B------:R-:W-:Y:S01]  /*0920*/  VIADD R17, R17, 0x4 ;  /* 0x0000000411117836 */ /* 0x000fe20000000000 */
[----:B--2---:R-:W-:Y:S02]  /*0930*/  I2FP.F32.U32 R25, R25 ;  /* 0x0000001900197245 */ /* 0x004fe40000201000 */
[----:B---3--:R-:W-:-:S05]  /*0940*/  I2FP.F32.U32 R26, R26 ;  /* 0x0000001a001a7245 */ /* 0x008fca0000201000 */
[C---:B------:R-:W-:Y:S01]  /*0950*/  FFMA R5, R10.reuse, R26, R5 ;  /* 0x0000001a0a057223 */ /* 0x040fe20000000005 */
[----:B------:R-:W-:Y:S01]  /*0960*/  I2FP.F32.U32 R26, R4 ;  /* 0x00000004001a7245 */ /* 0x000fe20000201000 */
[----:B------:R-:W-:-:S04]  /*0970*/  FFMA R4, R10, R25, R23 ;  /* 0x000000190a047223 */ /* 0x000fc80000000017 */
[----:B------:R-:W-:Y:S01]  /*0980*/  FFMA R26, R10, R26, R7 ;  /* 0x0000001a0a1a7223 */ /* 0x000fe20000000007 */
[----:B----4-:R-:W-:Y:S02]  /*0990*/  I2FP.F32.U32 R24, R24 ;  /* 0x0000001800187245 */ /* 0x010fe40000201000 */
[----:B-----5:R-:W-:Y:S02]  /*09a0*/  I2FP.F32.U32 R21, R21 ;  /* 0x0000001500157245 */ /* 0x020fe40000201000 */
[----:B------:R-:W-:Y:S02]  /*09b0*/  I2FP.F32.U32 R23, R6 ;  /* 0x0000000600177245 */ /* 0x000fe40000201000 */
[----:B------:R-:W-:Y:S01]  /*09c0*/  I2FP.F32.U32 R3, R22 ;  /* 0x0000001600037245 */ /* 0x000fe20000201000 */
[C---:B------:R-:W-:Y:S01]  /*09d0*/  FFMA R24, R0.reuse, R24, R27 ;  /* 0x0000001800187223 */ /* 0x040fe2000000001b */
[C---:B------:R-:W-:Y:S01]  /*09e0*/  FFMA R5, R0.reuse, R21, R5 ;  /* 0x0000001500057223 */ /* 0x040fe20000000005 */
[----:B------:R-:W-:-:S02]  /*09f0*/  FFMA R4, R0, R23, R4 ;  /* 0x0000001700047223 */ /* 0x000fc40000000004 */
[----:B------:R-:W-:Y:S01]  /*0a00*/  FFMA R26, R0, R3, R26 ;  /* 0x00000003001a7223 */ /* 0x000fe2000000001a */
[----:B------:R-:W-:Y:S01]  /*0a10*/  FADD R24, R24, 0.5 ;  /* 0x3f00000018187421 */ /* 0x000fe20000000000 */
[----:B------:R-:W-:Y:S01]  /*0a20*/  FADD R5, R5, 0.5 ;  /* 0x3f00000005057421 */ /* 0x000fe20000000000 */
[----:B------:R-:W-:Y:S01]  /*0a30*/  FADD R3, R4, 0.5 ;  /* 0x3f00000004037421 */ /* 0x000fe20000000000 */
[----:B------:R-:W-:Y:S02]  /*0a40*/  FADD R26, R26, 0.5 ;  /* 0x3f0000001a1a7421 */ /* 0x000fe40000000000 */
[----:B------:R-:W-:Y:S02]  /*0a50*/  FMNMX R24, RZ, R24, !PT ;  /* 0x00000018ff187209 */ /* 0x000fe40007800000 */
[----:B------:R-:W-:Y:S02]  /*0a60*/  FMNMX R2, RZ, R5, !PT ;  /* 0x00000005ff027209 */ /* 0x000fe40007800000 */
[----:B------:R-:W-:-:S02]  /*0a70*/  FMNMX R3, RZ, R3, !PT ;  /* 0x00000003ff037209 */ /* 0x000fc40007800000 */
[----:B------:R-:W-:Y:S02]  /*0a80*/  FMNMX R26, RZ, R26, !PT ;  /* 0x0000001aff1a7209 */ /* 0x000fe40007800000 */
[----:B------:R-:W-:Y:S02]  /*0a90*/  FMNMX R24, R24, 255, PT ;  /* 0x437f000018187809 */ /* 0x000fe40003800000 */
[----:B------:R-:W-:Y:S02]  /*0aa0*/  FMNMX R4, R2, 255, PT ;  /* 0x437f000002047809 */ /* 0x000fe40003800000 */
[----:B------:R-:W-:Y:S02]  /*0ab0*/  FMNMX R6, R3, 255, PT ;  /* 0x437f000003067809 */ /* 0x000fe40003800000 */
[----:B------:R-:W-:Y:S01]  /*0ac0*/  FMNMX R26, R26, 255, PT ;  /* 0x437f00001a1a7809 */ /* 0x000fe20003800000 */
[----:B------:R-:W0:Y:S01]  /*0ad0*/  F2I.U32.TRUNC.NTZ R5, R24 ;  /* 0x0000001800057305 */ /* 0x000e22000020f000 */
[----:B-1----:R-:W-:-:S07]  /*0ae0*/  IADD3 R2, P0, PT, R18, UR14, RZ ;  /* 0x0000000e12027c10 */ /* 0x002fce000ff1e0ff */
[----:B------:R-:W1:Y:S08]  /*0af0*/  F2I.U32.TRUNC.NTZ R7, R4 ;  /* 0x0000000400077305 */ /* 0x000e70000020f000 */
[----:B------:R-:W2:Y:S08]  /*0b00*/  F2I.U32.TRUNC.NTZ R21, R6 ;  /* 0x0000000600157305 */ /* 0x000eb0000020f000 */
[----:B------:R-:W3:Y:S01]  /*0b10*/  F2I.U32.TRUNC.NTZ R23, R26 ;  /* 0x0000001a00177305 */ /* 0x000ee2000020f000 */
[----:B------:R-:W-:-:S05]  /*0b20*/  LEA.HI.X.SX32 R3, R18, UR15, 0x1, P0 ;  /* 0x0000000f12037c11 */ /* 0x000fca00080f0eff */
[----:B0-----:R0:W-:Y:S04]  /*0b30*/  STG.E.U8 desc[UR8][R2.64], R5 ;  /* 0x0000000502007986 */ /* 0x0011e8000c101108 */
[----:B-1----:R0:W-:Y:S04]  /*0b40*/  STG.E.U8 desc[UR8][R2.64+0x1], R7 ;  /* 0x0000010702007986 */ /* 0x0021e8000c101108 */
[----:B--2---:R0:W-:Y:S04]  /*0b50*/  STG.E.U8 desc[UR8][R2.64+0x2], R21 ;  /* 0x0000021502007986 */ /* 0x0041e8000c101108 */
[----:B---3--:R0:W-:Y:S01]  /*0b60*/  STG.E.U8 desc[UR8][R2.64+0x3], R23 ;  /* 0x0000031702007986 */ /* 0x0081e2000c101108 */
[----:B------:R-:W-:Y:S01]  /*0b70*/  VIADD R18, R18, 0x4 ;  /* 0x0000000412127836 */ /* 0x000fe20000000000 */
[----:B------:R-:W-:Y:S06]  /*0b80*/  BRA.U UP0, `(.L_x_17) ;  /* 0xfffffff900a07547 */ /* 0x000fec000b83ffff */
.L_x_16:
[----:B------:R-:W-:-:S06]  /*0b90*/  ULOP3.LUT UR6, UR5, 0x3, URZ, 0xc0, !UPT ;  /* 0x0000000305067892 */ /* 0x000fcc000f8ec0ff */
[----:B------:R-:W-:-:S13]  /*0ba0*/  ISETP.NE.AND P0, PT, RZ, UR6, PT ;  /* 0x00000006ff007c0c */ /* 0x000fda000bf05270 */
[----:B------:R-:W-:Y:S05]  /*0bb0*/  @!P0 EXIT ;  /* 0x000000000000894d */ /* 0x000fea0003800000 */
[----:B------:R-:W-:-:S09]  /*0bc0*/  UISETP.NE.AND UP0, UPT, UR6, 0x1, UPT ;  /* 0x000000010600788c */ /* 0x000fd2000bf05270 */
[----:B------:R-:W-:Y:S05]  /*0bd0*/  BRA.U !UP0, `(.L_x_18) ;  /* 0x0000000108cc7547 */ /* 0x000fea000b800000 */
[----:B------:R-:W1:Y:S01]  /*0be0*/  LDCU.128 UR12, c[0x0][0x380] ;  /* 0x00007000ff0c77ac */ /* 0x000e620008000c00 */
[----:B0-----:R-:W-:Y:S02]  /*0bf0*/  VIADD R2, R13, UR4 ;  /* 0x000000040d027c36 */ /* 0x001fe40008000000 */
[----:B------:R-:W-:Y:S02]  /*0c00*/  VIADD R3, R12, UR4 ;  /* 0x000000040c037c36 */ /* 0x000fe40008000000 */
[----:B------:R-:W-:Y:S02]  /*0c10*/  VIADD R7, R14, UR4 ;  /* 0x000000040e077c36 */ /* 0x000fe40008000000 */
[----:B------:R-:W-:Y:S01]  /*0c20*/  VIADD R20, R15, UR4 ;  /* 0x000000040f147c36 */ /* 0x000fe20008000000 */
[----:B-1----:R-:W-:Y:S02]  /*0c30*/  IADD3 R16, P1, PT, R2, UR12, RZ ;  /* 0x0000000c02107c10 */ /* 0x002fe4000ff3e0ff */
[----:B------:R-:W-:-:S02]  /*0c40*/  IADD3 R4, P0, PT, R3, UR12, RZ ;  /* 0x0000000c03047c10 */ /* 0x000fc4000ff1e0ff */
[----:B------:R-:W-:Y:S02]  /*0c50*/  LEA.HI.X.SX32 R17, R2, UR13, 0x1, P1 ;  /* 0x0000000d02117c11 */ /* 0x000fe400088f0eff */
[----:B------:R-:W-:Y:S02]  /*0c60*/  IADD3 R2, P1, PT, R7, UR12, RZ ;  /* 0x0000000c07027c10 */ /* 0x000fe4000ff3e0ff */
[----:B------:R-:W-:Y:S01]  /*0c70*/  LEA.HI.X.SX32 R5, R3, UR13, 0x1, P0 ;  /* 0x0000000d03057c11 */ /* 0x000fe200080f0eff */
[----:B------:R-:W2:Y:S01]  /*0c80*/  LDG.E.U8.CONSTANT R19, desc[UR8][R16.64] ;  /* 0x0000000810137981 */ /* 0x000ea2000c1e9100 */
[C---:B------:R-:W-:Y:S02]  /*0c90*/  IADD3 R6, P0, PT, R20.reuse, UR12, RZ ;  /* 0x0000000c14067c10 */ /* 0x040fe4000ff1e0ff */
[----:B------:R-:W-:Y:S01]  /*0ca0*/  LEA.HI.X.SX32 R3, R7, UR13, 0x1, P1 ;  /* 0x0000000d07037c11 */ /* 0x000fe200088f0eff */
[----:B------:R-:W3:Y:S01]  /*0cb0*/  LDG.E.U8.CONSTANT R23, desc[UR8][R16.64+0x1] ;  /* 0x0000010810177981 */ /* 0x000ee2000c1e9100 */
[----:B------:R-:W-:-:S03]  /*0cc0*/  LEA.HI.X.SX32 R7, R20, UR13, 0x1, P0 ;  /* 0x0000000d14077c11 */ /* 0x000fc600080f0eff */
[----:B------:R-:W4:Y:S04]  /*0cd0*/  LDG.E.U8.CONSTANT R18, desc[UR8][R4.64] ;  /* 0x0000000804127981 */ /* 0x000f28000c1e9100 */
[----:B------:R-:W5:Y:S04]  /*0ce0*/  LDG.E.U8.CONSTANT R22, desc[UR8][R4.64+0x1] ;  /* 0x0000010804167981 */ /* 0x000f68000c1e9100 */
[----:B------:R-:W5:Y:S04]  /*0cf0*/  LDG.E.U8.CONSTANT R20, desc[UR8][R2.64] ;  /* 0x0000000802147981 */ /* 0x000f68000c1e9100 */
[----:B------:R-:W5:Y:S04]  /*0d00*/  LDG.E.U8.CONSTANT R24, desc[UR8][R2.64+0x1] ;  /* 0x0000010802187981 */ /* 0x000f68000c1e9100 */
[----:B------:R-:W5:Y:S04]  /*0d10*/  LDG.E.U8.CONSTANT R21, desc[UR8][R6.64] ;  /* 0x0000000806157981 */ /* 0x000f68000c1e9100 */
[----:B------:R-:W5:Y:S01]  /*0d20*/  LDG.E.U8.CONSTANT R25, desc[UR8][R6.64+0x1] ;  /* 0x0000010806197981 */ /* 0x000f62000c1e9100 */
[----:B--2---:R-:W-:-:S02]  /*0d30*/  I2FP.F32.U32 R19, R19 ;  /* 0x0000001300137245 */ /* 0x004fc40000201000 */
        /* <DEDUP_REMOVED lines=12> */
[----:B------:R-:W-:Y:S01]  /*0e00*/  VIADD R3, R11, UR4 ;  /* 0x000000040b037c36 */ /* 0x000fe20008000000 */
[----:B------:R-:W-:Y:S01]  /*0e10*/  UIADD3 UR4, UPT, UPT, UR4, 0x2, URZ ;  /* 0x0000000204047890 */ /* 0x000fe2000fffe0ff */
[----:B------:R-:W-:Y:S01]  /*0e20*/  I2FP.F32.U32 R25, R25 ;  /* 0x0000001900197245 */ /* 0x000fe20000201000 */
[C---:B------:R-:W-:Y:S02]  /*0e30*/  FFMA R5, R0.reuse, R21, R5 ;  /* 0x0000001500057223 */ /* 0x040fe40000000005 */
[----:B------:R-:W-:Y:S02]  /*0e40*/  IADD3 R2, P0, PT, R3, UR14, RZ ;  /* 0x0000000e03027c10 */ /* 0x000fe4000ff1e0ff */
[----:B------:R-:W-:Y:S01]  /*0e50*/  FFMA R22, R0, R25, R22 ;  /* 0x0000001900167223 */ /* 0x000fe20000000016 */
[----:B------:R-:W-:Y:S01]  /*0e60*/  FADD R5, R5, 0.5 ;  /* 0x3f00000005057421 */ /* 0x000fe20000000000 */
[----:B------:R-:W-:-:S02]  /*0e70*/  LEA.HI.X.SX32 R3, R3, UR15, 0x1, P0 ;  /* 0x0000000f03037c11 */ /* 0x000fc400080f0eff */
[----:B------:R-:W-:Y:S02]  /*0e80*/  FADD R22, R22, 0.5 ;  /* 0x3f00000016167421 */ /* 0x000fe40000000000 */
[----:B------:R-:W-:-:S03]  /*0e90*/  FMNMX R5, RZ, R5, !PT ;  /* 0x00000005ff057209 */ /* 0x000fc60007800000 */
[----:B------:R-:W-:Y:S02]  /*0ea0*/  FMNMX R22, RZ, R22, !PT ;  /* 0x00000016ff167209 */ /* 0x000fe40007800000 */
[----:B------:R-:W-:Y:S02]  /*0eb0*/  FMNMX R5, R5, 255, PT ;  /* 0x437f000005057809 */ /* 0x000fe40003800000 */
[----:B------:R-:W-:-:S04]  /*0ec0*/  FMNMX R22, R22, 255, PT ;  /* 0x437f000016167809 */ /* 0x000fc80003800000 */
[----:B------:R-:W0:Y:S08]  /*0ed0*/  F2I.U32.TRUNC.NTZ R5, R5 ;  /* 0x0000000500057305 */ /* 0x000e30000020f000 */
[----:B------:R-:W1:Y:S01]  /*0ee0*/  F2I.U32.TRUNC.NTZ R7, R22 ;  /* 0x0000001600077305 */ /* 0x000e62000020f000 */
[----:B0-----:R2:W-:Y:S04]  /*0ef0*/  STG.E.U8 desc[UR8][R2.64], R5 ;  /* 0x0000000502007986 */ /* 0x0015e8000c101108 */
[----:B-1----:R2:W-:Y:S02]  /*0f00*/  STG.E.U8 desc[UR8][R2.64+0x1], R7 ;  /* 0x0000010702007986 */ /* 0x0025e4000c101108 */
.L_x_18:
[----:B------:R-:W-:-:S04]  /*0f10*/  ULOP3.LUT UR5, UR5, 0x1, URZ, 0xc0, !UPT ;  /* 0x0000000105057892 */ /* 0x000fc8000f8ec0ff */
[----:B------:R-:W-:-:S06]  /*0f20*/  UISETP.NE.U32.AND UP0, UPT, UR5, 0x1, UPT ;  /* 0x000000010500788c */ /* 0x000fcc000bf05070 */
[----:B------:R-:W-:-:S13]  /*0f30*/  PLOP3.LUT P0, PT, PT, PT, UP0, 0x80, 0x8 ;  /* 0x000000000008781c */ /* 0x000fda0003f0f008 */
[----:B------:R-:W-:Y:S05]  /*0f40*/  @P0 EXIT ;  /* 0x000000000000094d */ /* 0x000fea0003800000 */
[----:B------:R-:W1:Y:S01]  /*0f50*/  LDCU.128 UR12, c[0x0][0x380] ;  /* 0x00007000ff0c77ac */ /* 0x000e620008000c00 */
[----:B------:R-:W-:Y:S02]  /*0f60*/  VIADD R13, R13, UR4 ;  /* 0x000000040d0d7c36 */ /* 0x000fe40008000000 */
[----:B------:R-:W-:Y:S02]  /*0f70*/  VIADD R12, R12, UR4 ;  /* 0x000000040c0c7c36 */ /* 0x000fe40008000000 */
[----:B------:R-:W-:Y:S02]  /*0f80*/  VIADD R14, R14, UR4 ;  /* 0x000000040e0e7c36 */ /* 0x000fe40008000000 */
[----:B------:R-:W-:Y:S01]  /*0f90*/  VIADD R15, R15, UR4 ;  /* 0x000000040f0f7c36 */ /* 0x000fe20008000000 */
[----:B-1----:R-:W-:Y:S02]  /*0fa0*/  IADD3 R4, P1, PT, R13, UR12, RZ ;  /* 0x0000000c0d047c10 */ /* 0x002fe4000ff3e0ff */
[----:B0-2---:R-:W-:-:S02]  /*0fb0*/  IADD3 R2, P0, PT, R12, UR12, RZ ;  /* 0x0000000c0c027c10 */ /* 0x005fc4000ff1e0ff */
        /* <DEDUP_REMOVED lines=9> */
[----:B------:R-:W5:Y:S01]  /*1050*/  LDG.E.U8.CONSTANT R12, desc[UR8][R12.64] ;  /* 0x000000080c0c7981 */ /* 0x000f62000c1e9100 */
[----:B------:R-:W-:Y:S01]  /*1060*/  VIADD R11, R11, UR4 ;  /* 0x000000040b0b7c36 */ /* 0x000fe20008000000 */
[----:B--2---:R-:W-:Y:S02]  /*1070*/  I2FP.F32.U32 R15, R4 ;  /* 0x00000004000f7245 */ /* 0x004fe40000201000 */
[----:B---3--:R-:W-:-:S03]  /*1080*/  I2FP.F32.U32 R14, R2 ;  /* 0x00000002000e7245 */ /* 0x008fc60000201000 */
[----:B------:R-:W-:Y:S01]  /*1090*/  FMUL R8, R8, R15 ;  /* 0x0000000f08087220 */ /* 0x000fe20000400000 */
[----:B------:R-:W-:Y:S02]  /*10a0*/  IADD3 R2, P0, PT, R11, UR14, RZ ;  /* 0x0000000e0b027c10 */ /* 0x000fe4000ff1e0ff */
[----:B----4-:R-:W-:Y:S01]  /*10b0*/  I2FP.F32.U32 R15, R6 ;  /* 0x00000006000f7245 */ /* 0x010fe20000201000 */
[----:B------:R-:W-:Y:S01]  /*10c0*/  FFMA R9, R9, R14, R8 ;  /* 0x0000000e09097223 */ /* 0x000fe20000000008 */
[----:B------:R-:W-:Y:S02]  /*10d0*/  LEA.HI.X.SX32 R3, R11, UR15, 0x1, P0 ;  /* 0x0000000f0b037c11 */ /* 0x000fe400080f0eff */
[----:B-----5:R-:W-:Y:S01]  /*10e0*/  I2FP.F32.U32 R5, R12 ;  /* 0x0000000c00057245 */ /* 0x020fe20000201000 */
[----:B------:R-:W-:-:S04]  /*10f0*/  FFMA R9, R10, R15, R9 ;  /* 0x0000000f0a097223 */ /* 0x000fc80000000009 */
[----:B------:R-:W-:-:S04]  /*1100*/  FFMA R5, R0, R5, R9 ;  /* 0x0000000500057223 */ /* 0x000fc80000000009 */
[----:B------:R-:W-:-:S05]  /*1110*/  FADD R5, R5, 0.5 ;  /* 0x3f00000005057421 */ /* 0x000fca0000000000 */
[----:B------:R-:W-:-:S04]  /*1120*/  FMNMX R5, RZ, R5, !PT ;  /* 0x00000005ff057209 */ /* 0x000fc80007800000 */
[----:B------:R-:W-:-:S06]  /*1130*/  FMNMX R5, R5, 255, PT ;  /* 0x437f000005057809 */ /* 0x000fcc0003800000 */
[----:B------:R-:W0:Y:S02]  /*1140*/  F2I.U32.TRUNC.NTZ R5, R5 ;  /* 0x0000000500057305 */ /* 0x000e24000020f000 */
[----:B0-----:R-:W-:Y:S01]  /*1150*/  STG.E.U8 desc[UR8][R2.64], R5 ;  /* 0x0000000502007986 */ /* 0x001fe2000c101108 */
[----:B------:R-:W-:Y:S05]  /*1160*/  EXIT ;  /* 0x000000000000794d */ /* 0x000fea0003800000 */
        .weak           $__internal_1_$__cuda_sm3x_div_rn_noftz_f32_slowpath
        .type           $__internal_1_$__cuda_sm3x_div_rn_noftz_f32_slowpath,@function
        .size           $__internal_1_$__cuda_sm3x_div_rn_noftz_f32_slowpath,(.L_x_29 - $__internal_1_$__cuda_sm3x_div_rn_noftz_f32_slowpath)
$__internal_1_$__cuda_sm3x_div_rn_noftz_f32_slowpath:
        /* <DEDUP_REMOVED lines=33> */
.L_x_19:
[----:B------:R-:W-:-:S05]  /*1380*/  LEA R8, R12, 0xc0800000, 0x17 ;  /* 0xc08000000c087811 */ /* 0x000fca00078eb8ff */
[----:B------:R-:W-:Y:S02]  /*1390*/  IMAD.IADD R8, R3, 0x1, -R8 ;  /* 0x0000000103087824 */ /* 0x000fe400078e0a08 */
[----:B------:R-:W-:Y:S02]  /*13a0*/  VIADD R3, R10, 0xffffff81 ;  /* 0xffffff810a037836 */ /* 0x000fe40000000000 */
[----:B------:R0:W1:Y:S01]  /*13b0*/  MUFU.RCP R9, R8 ;  /* 0x0000000800097308 */ /* 0x0000620000001000 */
[----:B------:R-:W-:Y:S01]  /*13c0*/  FADD.FTZ R11, -R8, -RZ ;  /* 0x800000ff080b7221 */ /* 0x000fe20000010100 */
[C---:B------:R-:W-:Y:S01]  /*13d0*/  IMAD R0, R3.reuse, -0x800000, R0 ;  /* 0xff80000003007824 */ /* 0x040fe200078e0200 */
[----:B0-----:R-:W-:-:S05]  /*13e0*/  IADD3 R8, PT, PT, R3, 0x7f, -R12 ;  /* 0x0000007f03087810 */ /* 0x001fca0007ffe80c */
[----:B------:R-:W-:Y:S02]  /*13f0*/  IMAD.IADD R8, R8, 0x1, R7 ;  /* 0x0000000108087824 */ /* 0x000fe400078e0207 */
        /* <DEDUP_REMOVED lines=42> */
.L_x_25:
[----:B------:R-:W-:-:S04]  /*16a0*/  LOP3.LUT R0, R0, 0x80000000, RZ, 0xc0, !PT ;  /* 0x8000000000007812 */ /* 0x000fc800078ec0ff */
[----:B------:R-:W-:Y:S01]  /*16b0*/  LOP3.LUT R0, R0, 0x7f800000, RZ, 0xfc, !PT ;  /* 0x7f80000000007812 */ /* 0x000fe200078efcff */
[----:B------:R-:W-:Y:S06]  /*16c0*/  BRA `(.L_x_26) ;  /* 0x0000000000287947 */ /* 0x000fec0003800000 */
.L_x_24:
[----:B------:R-:W-:Y:S01]  /*16d0*/  IMAD R0, R8, 0x800000, R0 ;  /* 0x0080000008007824 */ /* 0x000fe200078e0200 */
[----:B------:R-:W-:Y:S06]  /*16e0*/  BRA `(.L_x_26) ;  /* 0x0000000000207947 */ /* 0x000fec0003800000 */
.L_x_23:
[----:B------:R-:W-:-:S04]  /*16f0*/  LOP3.LUT R0, R3, 0x80000000, R0, 0x48, !PT ;  /* 0x8000000003007812 */ /* 0x000fc800078e4800 */
[----:B------:R-:W-:Y:S01]  /*1700*/  LOP3.LUT R0, R0, 0x7f800000, RZ, 0xfc, !PT ;  /* 0x7f80000000007812 */ /* 0x000fe200078efcff */
[----:B------:R-:W-:Y:S06]  /*1710*/  BRA `(.L_x_26) ;  /* 0x0000000000147947 */ /* 0x000fec0003800000 */
.L_x_22:
[----:B------:R-:W-:Y:S01]  /*1720*/  LOP3.LUT R0, R3, 0x80000000, R0, 0x48, !PT ;  /* 0x8000000003007812 */ /* 0x000fe200078e4800 */
[----:B------:R-:W-:Y:S06]  /*1730*/  BRA `(.L_x_26) ;  /* 0x00000000000c7947 */ /* 0x000fec0003800000 */
.L_x_21:
[----:B------:R-:W0:Y:S01]  /*1740*/  MUFU.RSQ R0, -QNAN ;  /* 0xffc0000000007908 */ /* 0x000e220000001400 */
[----:B------:R-:W-:Y:S05]  /*1750*/  BRA `(.L_x_26) ;  /* 0x0000000000047947 */ /* 0x000fea0003800000 */
.L_x_20:
[----:B------:R-:W-:-:S07]  /*1760*/  FADD.FTZ R0, R0, R3 ;  /* 0x0000000300007221 */ /* 0x000fce0000010000 */
.L_x_26:
[----:B------:R-:W-:-:S04]  /*1770*/  IMAD.MOV.U32 R7, RZ, RZ, 0x0 ;  /* 0x00000000ff077424 */ /* 0x000fc800078e00ff */
[----:B0-----:R-:W-:Y:S05]  /*1780*/  RET.REL.NODEC R6 `(resize_bilinear_u8) ;  /* 0xffffffe8061c7950 */ /* 0x001fea0003c3ffff */
.L_x_27:
        /* <DEDUP_REMOVED lines=15> */
.L_x_29:


//--------------------- .nv.shared.reserved.0     --------------------------
	.section	.nv.shared.reserved.0,"aw",@nobits
	.weak		__nv_reservedSMEM_offset_0_alias
	.size		__nv_reservedSMEM_offset_0_alias, 0, 64
	.other		__nv_reservedSMEM_offset_0_alias,@"STO_CUDA_RESERVED_SHARED STV_DEFAULT"
__nv_reservedSMEM_offset_0_alias:
	.zero		0
	.zero		64


//--------------------- .nv.constant0.resize_bilinear_u8_to_f32 --------------------------
	.section	.nv.constant0.resize_bilinear_u8_to_f32,"a",@progbits
	.sectionflags	@""
	.align	4
.nv.constant0.resize_bilinear_u8_to_f32:
	.zero		932


//--------------------- .nv.constant0.resize_bilinear_u8 --------------------------
	.section	.nv.constant0.resize_bilinear_u8,"a",@progbits
	.sectionflags	@""
	.align	4
.nv.constant0.resize_bilinear_u8:
	.zero		932


//--------------------- SYMBOLS --------------------------

	.type		.nv.reservedSmem.offset0,@object
	.size		.nv.reservedSmem.offset0,0x4
